//
// Generated by NVIDIA NVVM Compiler
//
// Compiler Build ID: CL-36424714
// Cuda compilation tools, release 13.0, V13.0.88
// Based on NVVM 20.0.0
//

.version 9.0
.target sm_100
.address_size 64

// _ZZ24set_filter_table_entriesPKhjjS0_jjS0_jS0_jPjjE11actual_word has been demoted
// _ZZ24set_filter_table_entriesPKhjjS0_jjS0_jS0_jPjjE18this_possible_word has been demoted
// _ZZ24set_filter_table_entriesPKhjjS0_jjS0_jS0_jPjjE27this_possible_word_contains has been demoted

.entry _Z13compute_statsjjPKjjP10GuessStats(
	.param .u32 _Z13compute_statsjjPKjjP10GuessStats_param_0,
	.param .u32 _Z13compute_statsjjPKjjP10GuessStats_param_1,
	.param .u64 .ptr .align 1 _Z13compute_statsjjPKjjP10GuessStats_param_2,
	.param .u32 _Z13compute_statsjjPKjjP10GuessStats_param_3,
	.param .u64 .ptr .align 1 _Z13compute_statsjjPKjjP10GuessStats_param_4
)
{
	.reg .pred 	%p<20>;
	.reg .b32 	%r<211>;
	.reg .b64 	%rd<98>;
	.reg .b64 	%fd<306>;

	ld.param.u32 	%r102, [_Z13compute_statsjjPKjjP10GuessStats_param_0];
	ld.param.u32 	%r100, [_Z13compute_statsjjPKjjP10GuessStats_param_1];
	ld.param.u64 	%rd2, [_Z13compute_statsjjPKjjP10GuessStats_param_2];
	ld.param.u32 	%r101, [_Z13compute_statsjjPKjjP10GuessStats_param_3];
	mov.u32 	%r103, %ctaid.x;
	mov.u32 	%r104, %ntid.x;
	mov.u32 	%r105, %tid.x;
	mad.lo.s32 	%r1, %r103, %r104, %r105;
	setp.ge.u32 	%p1, %r1, %r102;
	@%p1 bra 	$L__BB0_27;
	cvta.to.global.u64 	%rd4, %rd2;
	setp.eq.s32 	%p2, %r100, 0;
	mul.wide.u32 	%rd5, %r1, 4;
	add.s64 	%rd1, %rd4, %rd5;
	mov.f64 	%fd293, 0d0000000000000000;
	@%p2 bra 	$L__BB0_14;
	setp.lt.u32 	%p3, %r100, 16;
	mov.f64 	%fd283, 0d0000000000000000;
	mov.b32 	%r195, 0;
	mov.f64 	%fd293, %fd283;
	@%p3 bra 	$L__BB0_5;
	and.b32  	%r108, %r100, -16;
	neg.s32 	%r193, %r108;
	shl.b32 	%r191, %r101, 1;
	mul.lo.s32 	%r190, %r101, 3;
	shl.b32 	%r189, %r101, 2;
	mul.lo.s32 	%r188, %r101, 5;
	mul.lo.s32 	%r187, %r101, 6;
	mul.lo.s32 	%r186, %r101, 7;
	shl.b32 	%r185, %r101, 3;
	mul.lo.s32 	%r184, %r101, 9;
	mul.lo.s32 	%r183, %r101, 10;
	mul.lo.s32 	%r182, %r101, 11;
	mul.lo.s32 	%r181, %r101, 12;
	mul.lo.s32 	%r180, %r101, 13;
	mul.lo.s32 	%r179, %r101, 14;
	mul.lo.s32 	%r178, %r101, 15;
	mov.f64 	%fd283, 0d0000000000000000;
	mov.b32 	%r177, 0;
	mov.u32 	%r192, %r101;
$L__BB0_4:
	.pragma "nounroll";
	and.b32  	%r195, %r100, -16;
	cvt.u64.u32 	%rd6, %r177;
	add.s64 	%rd7, %rd1, %rd6;
	ld.global.u32 	%r109, [%rd7];
	cvt.rn.f64.u32 	%fd47, %r109;
	sub.f64 	%fd48, %fd47, %fd283;
	add.f64 	%fd49, %fd293, %fd48;
	cvt.u64.u32 	%rd8, %r192;
	add.s64 	%rd9, %rd1, %rd8;
	ld.global.u32 	%r110, [%rd9];
	cvt.rn.f64.u32 	%fd50, %r110;
	sub.f64 	%fd51, %fd293, %fd49;
	add.f64 	%fd52, %fd48, %fd51;
	add.f64 	%fd53, %fd52, %fd50;
	add.f64 	%fd54, %fd49, %fd53;
	cvt.u64.u32 	%rd10, %r191;
	add.s64 	%rd11, %rd1, %rd10;
	ld.global.u32 	%r111, [%rd11];
	cvt.rn.f64.u32 	%fd55, %r111;
	sub.f64 	%fd56, %fd49, %fd54;
	add.f64 	%fd57, %fd53, %fd56;
	add.f64 	%fd58, %fd57, %fd55;
	add.f64 	%fd59, %fd54, %fd58;
	cvt.u64.u32 	%rd12, %r190;
	add.s64 	%rd13, %rd1, %rd12;
	ld.global.u32 	%r112, [%rd13];
	cvt.rn.f64.u32 	%fd60, %r112;
	sub.f64 	%fd61, %fd54, %fd59;
	add.f64 	%fd62, %fd58, %fd61;
	add.f64 	%fd63, %fd62, %fd60;
	add.f64 	%fd64, %fd59, %fd63;
	cvt.u64.u32 	%rd14, %r189;
	add.s64 	%rd15, %rd1, %rd14;
	ld.global.u32 	%r113, [%rd15];
	cvt.rn.f64.u32 	%fd65, %r113;
	sub.f64 	%fd66, %fd59, %fd64;
	add.f64 	%fd67, %fd63, %fd66;
	add.f64 	%fd68, %fd67, %fd65;
	add.f64 	%fd69, %fd64, %fd68;
	cvt.u64.u32 	%rd16, %r188;
	add.s64 	%rd17, %rd1, %rd16;
	ld.global.u32 	%r114, [%rd17];
	cvt.rn.f64.u32 	%fd70, %r114;
	sub.f64 	%fd71, %fd64, %fd69;
	add.f64 	%fd72, %fd68, %fd71;
	add.f64 	%fd73, %fd72, %fd70;
	add.f64 	%fd74, %fd69, %fd73;
	cvt.u64.u32 	%rd18, %r187;
	add.s64 	%rd19, %rd1, %rd18;
	ld.global.u32 	%r115, [%rd19];
	cvt.rn.f64.u32 	%fd75, %r115;
	sub.f64 	%fd76, %fd69, %fd74;
	add.f64 	%fd77, %fd73, %fd76;
	add.f64 	%fd78, %fd77, %fd75;
	add.f64 	%fd79, %fd74, %fd78;
	cvt.u64.u32 	%rd20, %r186;
	add.s64 	%rd21, %rd1, %rd20;
	ld.global.u32 	%r116, [%rd21];
	cvt.rn.f64.u32 	%fd80, %r116;
	sub.f64 	%fd81, %fd74, %fd79;
	add.f64 	%fd82, %fd78, %fd81;
	add.f64 	%fd83, %fd82, %fd80;
	add.f64 	%fd84, %fd79, %fd83;
	cvt.u64.u32 	%rd22, %r185;
	add.s64 	%rd23, %rd1, %rd22;
	ld.global.u32 	%r117, [%rd23];
	cvt.rn.f64.u32 	%fd85, %r117;
	sub.f64 	%fd86, %fd79, %fd84;
	add.f64 	%fd87, %fd83, %fd86;
	add.f64 	%fd88, %fd87, %fd85;
	add.f64 	%fd89, %fd84, %fd88;
	cvt.u64.u32 	%rd24, %r184;
	add.s64 	%rd25, %rd1, %rd24;
	ld.global.u32 	%r118, [%rd25];
	cvt.rn.f64.u32 	%fd90, %r118;
	sub.f64 	%fd91, %fd84, %fd89;
	add.f64 	%fd92, %fd88, %fd91;
	add.f64 	%fd93, %fd92, %fd90;
	add.f64 	%fd94, %fd89, %fd93;
	cvt.u64.u32 	%rd26, %r183;
	add.s64 	%rd27, %rd1, %rd26;
	ld.global.u32 	%r119, [%rd27];
	cvt.rn.f64.u32 	%fd95, %r119;
	sub.f64 	%fd96, %fd89, %fd94;
	add.f64 	%fd97, %fd93, %fd96;
	add.f64 	%fd98, %fd97, %fd95;
	add.f64 	%fd99, %fd94, %fd98;
	cvt.u64.u32 	%rd28, %r182;
	add.s64 	%rd29, %rd1, %rd28;
	ld.global.u32 	%r120, [%rd29];
	cvt.rn.f64.u32 	%fd100, %r120;
	sub.f64 	%fd101, %fd94, %fd99;
	add.f64 	%fd102, %fd98, %fd101;
	add.f64 	%fd103, %fd102, %fd100;
	add.f64 	%fd104, %fd99, %fd103;
	cvt.u64.u32 	%rd30, %r181;
	add.s64 	%rd31, %rd1, %rd30;
	ld.global.u32 	%r121, [%rd31];
	cvt.rn.f64.u32 	%fd105, %r121;
	sub.f64 	%fd106, %fd99, %fd104;
	add.f64 	%fd107, %fd103, %fd106;
	add.f64 	%fd108, %fd107, %fd105;
	add.f64 	%fd109, %fd104, %fd108;
	cvt.u64.u32 	%rd32, %r180;
	add.s64 	%rd33, %rd1, %rd32;
	ld.global.u32 	%r122, [%rd33];
	cvt.rn.f64.u32 	%fd110, %r122;
	sub.f64 	%fd111, %fd104, %fd109;
	add.f64 	%fd112, %fd108, %fd111;
	add.f64 	%fd113, %fd112, %fd110;
	add.f64 	%fd114, %fd109, %fd113;
	cvt.u64.u32 	%rd34, %r179;
	add.s64 	%rd35, %rd1, %rd34;
	ld.global.u32 	%r123, [%rd35];
	cvt.rn.f64.u32 	%fd115, %r123;
	sub.f64 	%fd116, %fd109, %fd114;
	add.f64 	%fd117, %fd113, %fd116;
	add.f64 	%fd118, %fd117, %fd115;
	add.f64 	%fd119, %fd114, %fd118;
	cvt.u64.u32 	%rd36, %r178;
	add.s64 	%rd37, %rd1, %rd36;
	ld.global.u32 	%r124, [%rd37];
	cvt.rn.f64.u32 	%fd120, %r124;
	sub.f64 	%fd121, %fd114, %fd119;
	add.f64 	%fd122, %fd118, %fd121;
	add.f64 	%fd123, %fd122, %fd120;
	add.f64 	%fd293, %fd119, %fd123;
	sub.f64 	%fd124, %fd293, %fd119;
	sub.f64 	%fd283, %fd124, %fd123;
	add.s32 	%r193, %r193, 16;
	shl.b32 	%r125, %r101, 4;
	add.s32 	%r192, %r192, %r125;
	add.s32 	%r191, %r191, %r125;
	add.s32 	%r190, %r190, %r125;
	add.s32 	%r189, %r189, %r125;
	add.s32 	%r188, %r188, %r125;
	add.s32 	%r187, %r187, %r125;
	add.s32 	%r186, %r186, %r125;
	add.s32 	%r185, %r185, %r125;
	add.s32 	%r184, %r184, %r125;
	add.s32 	%r183, %r183, %r125;
	add.s32 	%r182, %r182, %r125;
	add.s32 	%r181, %r181, %r125;
	add.s32 	%r180, %r180, %r125;
	add.s32 	%r179, %r179, %r125;
	add.s32 	%r178, %r178, %r125;
	add.s32 	%r177, %r177, %r125;
	setp.ne.s32 	%p4, %r193, 0;
	@%p4 bra 	$L__BB0_4;
$L__BB0_5:
	and.b32  	%r53, %r100, 15;
	setp.eq.s32 	%p5, %r53, 0;
	@%p5 bra 	$L__BB0_14;
	and.b32  	%r54, %r100, 7;
	setp.lt.u32 	%p6, %r53, 8;
	@%p6 bra 	$L__BB0_8;
	mul.lo.s32 	%r126, %r195, %r101;
	cvt.u64.u32 	%rd38, %r126;
	add.s64 	%rd39, %rd1, %rd38;
	ld.global.u32 	%r127, [%rd39];
	cvt.rn.f64.u32 	%fd126, %r127;
	sub.f64 	%fd127, %fd126, %fd283;
	add.f64 	%fd128, %fd293, %fd127;
	add.s32 	%r128, %r126, %r101;
	cvt.u64.u32 	%rd40, %r128;
	add.s64 	%rd41, %rd1, %rd40;
	ld.global.u32 	%r129, [%rd41];
	cvt.rn.f64.u32 	%fd129, %r129;
	sub.f64 	%fd130, %fd293, %fd128;
	add.f64 	%fd131, %fd127, %fd130;
	add.f64 	%fd132, %fd131, %fd129;
	add.f64 	%fd133, %fd128, %fd132;
	add.s32 	%r130, %r128, %r101;
	cvt.u64.u32 	%rd42, %r130;
	add.s64 	%rd43, %rd1, %rd42;
	ld.global.u32 	%r131, [%rd43];
	cvt.rn.f64.u32 	%fd134, %r131;
	sub.f64 	%fd135, %fd128, %fd133;
	add.f64 	%fd136, %fd132, %fd135;
	add.f64 	%fd137, %fd136, %fd134;
	add.f64 	%fd138, %fd133, %fd137;
	add.s32 	%r132, %r130, %r101;
	cvt.u64.u32 	%rd44, %r132;
	add.s64 	%rd45, %rd1, %rd44;
	ld.global.u32 	%r133, [%rd45];
	cvt.rn.f64.u32 	%fd139, %r133;
	sub.f64 	%fd140, %fd133, %fd138;
	add.f64 	%fd141, %fd137, %fd140;
	add.f64 	%fd142, %fd141, %fd139;
	add.f64 	%fd143, %fd138, %fd142;
	add.s32 	%r134, %r132, %r101;
	cvt.u64.u32 	%rd46, %r134;
	add.s64 	%rd47, %rd1, %rd46;
	ld.global.u32 	%r135, [%rd47];
	cvt.rn.f64.u32 	%fd144, %r135;
	sub.f64 	%fd145, %fd138, %fd143;
	add.f64 	%fd146, %fd142, %fd145;
	add.f64 	%fd147, %fd146, %fd144;
	add.f64 	%fd148, %fd143, %fd147;
	add.s32 	%r136, %r134, %r101;
	cvt.u64.u32 	%rd48, %r136;
	add.s64 	%rd49, %rd1, %rd48;
	ld.global.u32 	%r137, [%rd49];
	cvt.rn.f64.u32 	%fd149, %r137;
	sub.f64 	%fd150, %fd143, %fd148;
	add.f64 	%fd151, %fd147, %fd150;
	add.f64 	%fd152, %fd151, %fd149;
	add.f64 	%fd153, %fd148, %fd152;
	add.s32 	%r138, %r136, %r101;
	cvt.u64.u32 	%rd50, %r138;
	add.s64 	%rd51, %rd1, %rd50;
	ld.global.u32 	%r139, [%rd51];
	cvt.rn.f64.u32 	%fd154, %r139;
	sub.f64 	%fd155, %fd148, %fd153;
	add.f64 	%fd156, %fd152, %fd155;
	add.f64 	%fd157, %fd156, %fd154;
	add.f64 	%fd158, %fd153, %fd157;
	add.s32 	%r140, %r138, %r101;
	cvt.u64.u32 	%rd52, %r140;
	add.s64 	%rd53, %rd1, %rd52;
	ld.global.u32 	%r141, [%rd53];
	cvt.rn.f64.u32 	%fd159, %r141;
	sub.f64 	%fd160, %fd153, %fd158;
	add.f64 	%fd161, %fd157, %fd160;
	add.f64 	%fd162, %fd161, %fd159;
	add.f64 	%fd293, %fd158, %fd162;
	sub.f64 	%fd163, %fd293, %fd158;
	sub.f64 	%fd283, %fd163, %fd162;
	add.s32 	%r195, %r195, 8;
$L__BB0_8:
	setp.eq.s32 	%p7, %r54, 0;
	@%p7 bra 	$L__BB0_14;
	and.b32  	%r57, %r100, 3;
	setp.lt.u32 	%p8, %r54, 4;
	@%p8 bra 	$L__BB0_11;
	mul.lo.s32 	%r142, %r195, %r101;
	cvt.u64.u32 	%rd54, %r142;
	add.s64 	%rd55, %rd1, %rd54;
	ld.global.u32 	%r143, [%rd55];
	cvt.rn.f64.u32 	%fd165, %r143;
	sub.f64 	%fd166, %fd165, %fd283;
	add.f64 	%fd167, %fd293, %fd166;
	add.s32 	%r144, %r142, %r101;
	cvt.u64.u32 	%rd56, %r144;
	add.s64 	%rd57, %rd1, %rd56;
	ld.global.u32 	%r145, [%rd57];
	cvt.rn.f64.u32 	%fd168, %r145;
	sub.f64 	%fd169, %fd293, %fd167;
	add.f64 	%fd170, %fd166, %fd169;
	add.f64 	%fd171, %fd170, %fd168;
	add.f64 	%fd172, %fd167, %fd171;
	add.s32 	%r146, %r144, %r101;
	cvt.u64.u32 	%rd58, %r146;
	add.s64 	%rd59, %rd1, %rd58;
	ld.global.u32 	%r147, [%rd59];
	cvt.rn.f64.u32 	%fd173, %r147;
	sub.f64 	%fd174, %fd167, %fd172;
	add.f64 	%fd175, %fd171, %fd174;
	add.f64 	%fd176, %fd175, %fd173;
	add.f64 	%fd177, %fd172, %fd176;
	add.s32 	%r148, %r146, %r101;
	cvt.u64.u32 	%rd60, %r148;
	add.s64 	%rd61, %rd1, %rd60;
	ld.global.u32 	%r149, [%rd61];
	cvt.rn.f64.u32 	%fd178, %r149;
	sub.f64 	%fd179, %fd172, %fd177;
	add.f64 	%fd180, %fd176, %fd179;
	add.f64 	%fd181, %fd180, %fd178;
	add.f64 	%fd293, %fd177, %fd181;
	sub.f64 	%fd182, %fd293, %fd177;
	sub.f64 	%fd283, %fd182, %fd181;
	add.s32 	%r195, %r195, 4;
$L__BB0_11:
	setp.eq.s32 	%p9, %r57, 0;
	@%p9 bra 	$L__BB0_14;
	mul.lo.s32 	%r198, %r195, %r101;
	neg.s32 	%r197, %r57;
	mov.f64 	%fd292, %fd293;
$L__BB0_13:
	.pragma "nounroll";
	cvt.u64.u32 	%rd62, %r198;
	add.s64 	%rd63, %rd1, %rd62;
	ld.global.u32 	%r150, [%rd63];
	cvt.rn.f64.u32 	%fd183, %r150;
	sub.f64 	%fd184, %fd183, %fd283;
	add.f64 	%fd293, %fd292, %fd184;
	sub.f64 	%fd185, %fd293, %fd292;
	sub.f64 	%fd283, %fd185, %fd184;
	add.s32 	%r198, %r198, %r101;
	add.s32 	%r197, %r197, 1;
	setp.ne.s32 	%p10, %r197, 0;
	mov.f64 	%fd292, %fd293;
	@%p10 bra 	$L__BB0_13;
$L__BB0_14:
	setp.eq.s32 	%p11, %r100, 0;
	cvt.rn.f64.u32 	%fd187, %r100;
	div.rn.f64 	%fd23, %fd293, %fd187;
	mov.f64 	%fd305, 0d0000000000000000;
	@%p11 bra 	$L__BB0_26;
	and.b32  	%r66, %r100, 7;
	setp.lt.u32 	%p12, %r100, 8;
	mov.f64 	%fd297, 0d0000000000000000;
	mov.b32 	%r209, 0;
	mov.f64 	%fd305, %fd297;
	@%p12 bra 	$L__BB0_18;
	and.b32  	%r209, %r100, -8;
	neg.s32 	%r207, %r209;
	shl.b32 	%r69, %r101, 3;
	shl.b32 	%r205, %r101, 1;
	mul.lo.s32 	%r204, %r101, 3;
	shl.b32 	%r203, %r101, 2;
	mul.lo.s32 	%r202, %r101, 5;
	mul.lo.s32 	%r201, %r101, 6;
	mul.lo.s32 	%r200, %r101, 7;
	mov.f64 	%fd297, 0d0000000000000000;
	mov.b32 	%r199, 0;
	mov.u32 	%r206, %r101;
$L__BB0_17:
	.pragma "nounroll";
	cvt.u64.u32 	%rd64, %r199;
	add.s64 	%rd65, %rd1, %rd64;
	ld.global.u32 	%r153, [%rd65];
	cvt.rn.f64.u32 	%fd191, %r153;
	sub.f64 	%fd192, %fd191, %fd23;
	mul.f64 	%fd193, %fd192, %fd192;
	sub.f64 	%fd194, %fd193, %fd297;
	add.f64 	%fd195, %fd305, %fd194;
	cvt.u64.u32 	%rd66, %r206;
	add.s64 	%rd67, %rd1, %rd66;
	ld.global.u32 	%r154, [%rd67];
	cvt.rn.f64.u32 	%fd196, %r154;
	sub.f64 	%fd197, %fd196, %fd23;
	sub.f64 	%fd198, %fd305, %fd195;
	add.f64 	%fd199, %fd194, %fd198;
	fma.rn.f64 	%fd200, %fd197, %fd197, %fd199;
	add.f64 	%fd201, %fd195, %fd200;
	cvt.u64.u32 	%rd68, %r205;
	add.s64 	%rd69, %rd1, %rd68;
	ld.global.u32 	%r155, [%rd69];
	cvt.rn.f64.u32 	%fd202, %r155;
	sub.f64 	%fd203, %fd202, %fd23;
	sub.f64 	%fd204, %fd195, %fd201;
	add.f64 	%fd205, %fd200, %fd204;
	fma.rn.f64 	%fd206, %fd203, %fd203, %fd205;
	add.f64 	%fd207, %fd201, %fd206;
	cvt.u64.u32 	%rd70, %r204;
	add.s64 	%rd71, %rd1, %rd70;
	ld.global.u32 	%r156, [%rd71];
	cvt.rn.f64.u32 	%fd208, %r156;
	sub.f64 	%fd209, %fd208, %fd23;
	sub.f64 	%fd210, %fd201, %fd207;
	add.f64 	%fd211, %fd206, %fd210;
	fma.rn.f64 	%fd212, %fd209, %fd209, %fd211;
	add.f64 	%fd213, %fd207, %fd212;
	cvt.u64.u32 	%rd72, %r203;
	add.s64 	%rd73, %rd1, %rd72;
	ld.global.u32 	%r157, [%rd73];
	cvt.rn.f64.u32 	%fd214, %r157;
	sub.f64 	%fd215, %fd214, %fd23;
	sub.f64 	%fd216, %fd207, %fd213;
	add.f64 	%fd217, %fd212, %fd216;
	fma.rn.f64 	%fd218, %fd215, %fd215, %fd217;
	add.f64 	%fd219, %fd213, %fd218;
	cvt.u64.u32 	%rd74, %r202;
	add.s64 	%rd75, %rd1, %rd74;
	ld.global.u32 	%r158, [%rd75];
	cvt.rn.f64.u32 	%fd220, %r158;
	sub.f64 	%fd221, %fd220, %fd23;
	sub.f64 	%fd222, %fd213, %fd219;
	add.f64 	%fd223, %fd218, %fd222;
	fma.rn.f64 	%fd224, %fd221, %fd221, %fd223;
	add.f64 	%fd225, %fd219, %fd224;
	cvt.u64.u32 	%rd76, %r201;
	add.s64 	%rd77, %rd1, %rd76;
	ld.global.u32 	%r159, [%rd77];
	cvt.rn.f64.u32 	%fd226, %r159;
	sub.f64 	%fd227, %fd226, %fd23;
	sub.f64 	%fd228, %fd219, %fd225;
	add.f64 	%fd229, %fd224, %fd228;
	fma.rn.f64 	%fd230, %fd227, %fd227, %fd229;
	add.f64 	%fd231, %fd225, %fd230;
	cvt.u64.u32 	%rd78, %r200;
	add.s64 	%rd79, %rd1, %rd78;
	ld.global.u32 	%r160, [%rd79];
	cvt.rn.f64.u32 	%fd232, %r160;
	sub.f64 	%fd233, %fd232, %fd23;
	sub.f64 	%fd234, %fd225, %fd231;
	add.f64 	%fd235, %fd230, %fd234;
	fma.rn.f64 	%fd236, %fd233, %fd233, %fd235;
	add.f64 	%fd305, %fd231, %fd236;
	sub.f64 	%fd237, %fd305, %fd231;
	sub.f64 	%fd297, %fd237, %fd236;
	add.s32 	%r207, %r207, 8;
	add.s32 	%r206, %r206, %r69;
	add.s32 	%r205, %r205, %r69;
	add.s32 	%r204, %r204, %r69;
	add.s32 	%r203, %r203, %r69;
	add.s32 	%r202, %r202, %r69;
	add.s32 	%r201, %r201, %r69;
	add.s32 	%r200, %r200, %r69;
	add.s32 	%r199, %r199, %r69;
	setp.ne.s32 	%p13, %r207, 0;
	@%p13 bra 	$L__BB0_17;
$L__BB0_18:
	setp.eq.s32 	%p14, %r66, 0;
	@%p14 bra 	$L__BB0_26;
	and.b32  	%r95, %r100, 3;
	setp.lt.u32 	%p15, %r66, 4;
	@%p15 bra 	$L__BB0_21;
	mul.lo.s32 	%r161, %r209, %r101;
	cvt.u64.u32 	%rd80, %r161;
	add.s64 	%rd81, %rd1, %rd80;
	ld.global.u32 	%r162, [%rd81];
	cvt.rn.f64.u32 	%fd239, %r162;
	sub.f64 	%fd240, %fd239, %fd23;
	mul.f64 	%fd241, %fd240, %fd240;
	sub.f64 	%fd242, %fd241, %fd297;
	add.f64 	%fd243, %fd305, %fd242;
	add.s32 	%r163, %r161, %r101;
	cvt.u64.u32 	%rd82, %r163;
	add.s64 	%rd83, %rd1, %rd82;
	ld.global.u32 	%r164, [%rd83];
	cvt.rn.f64.u32 	%fd244, %r164;
	sub.f64 	%fd245, %fd244, %fd23;
	sub.f64 	%fd246, %fd305, %fd243;
	add.f64 	%fd247, %fd242, %fd246;
	fma.rn.f64 	%fd248, %fd245, %fd245, %fd247;
	add.f64 	%fd249, %fd243, %fd248;
	add.s32 	%r165, %r163, %r101;
	cvt.u64.u32 	%rd84, %r165;
	add.s64 	%rd85, %rd1, %rd84;
	ld.global.u32 	%r166, [%rd85];
	cvt.rn.f64.u32 	%fd250, %r166;
	sub.f64 	%fd251, %fd250, %fd23;
	sub.f64 	%fd252, %fd243, %fd249;
	add.f64 	%fd253, %fd248, %fd252;
	fma.rn.f64 	%fd254, %fd251, %fd251, %fd253;
	add.f64 	%fd255, %fd249, %fd254;
	add.s32 	%r167, %r165, %r101;
	cvt.u64.u32 	%rd86, %r167;
	add.s64 	%rd87, %rd1, %rd86;
	ld.global.u32 	%r168, [%rd87];
	cvt.rn.f64.u32 	%fd256, %r168;
	sub.f64 	%fd257, %fd256, %fd23;
	sub.f64 	%fd258, %fd249, %fd255;
	add.f64 	%fd259, %fd254, %fd258;
	fma.rn.f64 	%fd260, %fd257, %fd257, %fd259;
	add.f64 	%fd305, %fd255, %fd260;
	sub.f64 	%fd261, %fd305, %fd255;
	sub.f64 	%fd297, %fd261, %fd260;
	add.s32 	%r209, %r209, 4;
$L__BB0_21:
	setp.eq.s32 	%p16, %r95, 0;
	@%p16 bra 	$L__BB0_26;
	setp.eq.s32 	%p17, %r95, 1;
	@%p17 bra 	$L__BB0_24;
	mul.lo.s32 	%r169, %r209, %r101;
	cvt.u64.u32 	%rd88, %r169;
	add.s64 	%rd89, %rd1, %rd88;
	ld.global.u32 	%r170, [%rd89];
	cvt.rn.f64.u32 	%fd263, %r170;
	sub.f64 	%fd264, %fd263, %fd23;
	mul.f64 	%fd265, %fd264, %fd264;
	sub.f64 	%fd266, %fd265, %fd297;
	add.f64 	%fd267, %fd305, %fd266;
	add.s32 	%r171, %r169, %r101;
	cvt.u64.u32 	%rd90, %r171;
	add.s64 	%rd91, %rd1, %rd90;
	ld.global.u32 	%r172, [%rd91];
	cvt.rn.f64.u32 	%fd268, %r172;
	sub.f64 	%fd269, %fd268, %fd23;
	sub.f64 	%fd270, %fd305, %fd267;
	add.f64 	%fd271, %fd266, %fd270;
	fma.rn.f64 	%fd272, %fd269, %fd269, %fd271;
	add.f64 	%fd305, %fd267, %fd272;
	sub.f64 	%fd273, %fd305, %fd267;
	sub.f64 	%fd297, %fd273, %fd272;
	add.s32 	%r209, %r209, 2;
$L__BB0_24:
	and.b32  	%r173, %r100, 1;
	setp.eq.b32 	%p18, %r173, 1;
	not.pred 	%p19, %p18;
	@%p19 bra 	$L__BB0_26;
	mul.lo.s32 	%r174, %r209, %r101;
	cvt.u64.u32 	%rd92, %r174;
	add.s64 	%rd93, %rd1, %rd92;
	ld.global.u32 	%r175, [%rd93];
	cvt.rn.f64.u32 	%fd274, %r175;
	sub.f64 	%fd275, %fd274, %fd23;
	mul.f64 	%fd276, %fd275, %fd275;
	sub.f64 	%fd277, %fd276, %fd297;
	add.f64 	%fd305, %fd305, %fd277;
$L__BB0_26:
	ld.param.u64 	%rd97, [_Z13compute_statsjjPKjjP10GuessStats_param_4];
	add.s32 	%r176, %r100, -1;
	cvt.rn.f64.u32 	%fd278, %r176;
	div.rn.f64 	%fd279, %fd305, %fd278;
	cvta.to.global.u64 	%rd94, %rd97;
	mul.wide.u32 	%rd95, %r1, 16;
	add.s64 	%rd96, %rd94, %rd95;
	st.global.f64 	[%rd96], %fd23;
	st.global.f64 	[%rd96+8], %fd279;
$L__BB0_27:
	ret;

}
.entry _Z14filter_answers4Word6ResultPKhjjS2_jPb(
	.param .align 1 .b8 _Z14filter_answers4Word6ResultPKhjjS2_jPb_param_0[5],
	.param .align 4 .b8 _Z14filter_answers4Word6ResultPKhjjS2_jPb_param_1[20],
	.param .u64 .ptr .align 1 _Z14filter_answers4Word6ResultPKhjjS2_jPb_param_2,
	.param .u32 _Z14filter_answers4Word6ResultPKhjjS2_jPb_param_3,
	.param .u32 _Z14filter_answers4Word6ResultPKhjjS2_jPb_param_4,
	.param .u64 .ptr .align 1 _Z14filter_answers4Word6ResultPKhjjS2_jPb_param_5,
	.param .u32 _Z14filter_answers4Word6ResultPKhjjS2_jPb_param_6,
	.param .u64 .ptr .align 1 _Z14filter_answers4Word6ResultPKhjjS2_jPb_param_7
)
{
	.local .align 16 .b8 	__local_depot1[256];
	.reg .b64 	%SP;
	.reg .b64 	%SPL;
	.reg .pred 	%p<63>;
	.reg .b16 	%rs<33>;
	.reg .b32 	%r<19>;
	.reg .b64 	%rd<56>;

	mov.u64 	%SPL, __local_depot1;
	ld.param.u32 	%r10, [_Z14filter_answers4Word6ResultPKhjjS2_jPb_param_1+16];
	ld.param.u32 	%r9, [_Z14filter_answers4Word6ResultPKhjjS2_jPb_param_1+12];
	ld.param.u32 	%r8, [_Z14filter_answers4Word6ResultPKhjjS2_jPb_param_1+8];
	ld.param.u32 	%r7, [_Z14filter_answers4Word6ResultPKhjjS2_jPb_param_1+4];
	ld.param.u32 	%r6, [_Z14filter_answers4Word6ResultPKhjjS2_jPb_param_1];
	ld.param.u8 	%rs1, [_Z14filter_answers4Word6ResultPKhjjS2_jPb_param_0+4];
	ld.param.u8 	%rs2, [_Z14filter_answers4Word6ResultPKhjjS2_jPb_param_0+3];
	ld.param.u8 	%rs3, [_Z14filter_answers4Word6ResultPKhjjS2_jPb_param_0+2];
	ld.param.u8 	%rs4, [_Z14filter_answers4Word6ResultPKhjjS2_jPb_param_0+1];
	ld.param.u8 	%rs5, [_Z14filter_answers4Word6ResultPKhjjS2_jPb_param_0];
	ld.param.u32 	%r12, [_Z14filter_answers4Word6ResultPKhjjS2_jPb_param_4];
	ld.param.u64 	%rd2, [_Z14filter_answers4Word6ResultPKhjjS2_jPb_param_5];
	ld.param.u32 	%r11, [_Z14filter_answers4Word6ResultPKhjjS2_jPb_param_6];
	ld.param.u64 	%rd3, [_Z14filter_answers4Word6ResultPKhjjS2_jPb_param_7];
	add.u64 	%rd1, %SPL, 0;
	mov.u32 	%r13, %ctaid.x;
	mov.u32 	%r14, %ntid.x;
	mov.u32 	%r15, %tid.x;
	mad.lo.s32 	%r1, %r13, %r14, %r15;
	setp.ge.u32 	%p21, %r1, %r12;
	@%p21 bra 	$L__BB1_40;
	cvta.to.global.u64 	%rd5, %rd2;
	mov.b32 	%r17, 0;
	st.local.v4.b32 	[%rd1], {%r17, %r17, %r17, %r17};
	st.local.v4.b32 	[%rd1+16], {%r17, %r17, %r17, %r17};
	st.local.v4.b32 	[%rd1+32], {%r17, %r17, %r17, %r17};
	st.local.v4.b32 	[%rd1+48], {%r17, %r17, %r17, %r17};
	st.local.v4.b32 	[%rd1+64], {%r17, %r17, %r17, %r17};
	st.local.v4.b32 	[%rd1+80], {%r17, %r17, %r17, %r17};
	st.local.v4.b32 	[%rd1+96], {%r17, %r17, %r17, %r17};
	st.local.v4.b32 	[%rd1+112], {%r17, %r17, %r17, %r17};
	st.local.v4.b32 	[%rd1+128], {%r17, %r17, %r17, %r17};
	st.local.v4.b32 	[%rd1+144], {%r17, %r17, %r17, %r17};
	st.local.v4.b32 	[%rd1+160], {%r17, %r17, %r17, %r17};
	st.local.v4.b32 	[%rd1+176], {%r17, %r17, %r17, %r17};
	st.local.v4.b32 	[%rd1+192], {%r17, %r17, %r17, %r17};
	st.local.v4.b32 	[%rd1+208], {%r17, %r17, %r17, %r17};
	st.local.v4.b32 	[%rd1+224], {%r17, %r17, %r17, %r17};
	st.local.v4.b32 	[%rd1+240], {%r17, %r17, %r17, %r17};
	mul.lo.s32 	%r18, %r11, %r1;
	cvt.u64.u32 	%rd6, %r18;
	add.s64 	%rd7, %rd5, %rd6;
	ld.global.u8 	%rs6, [%rd7];
	cvt.u64.u16 	%rd8, %rs6;
	and.b64  	%rd9, %rd8, 255;
	add.s64 	%rd10, %rd1, %rd9;
	mov.b16 	%rs11, 1;
	st.local.u8 	[%rd10], %rs11;
	ld.global.u8 	%rs7, [%rd7+1];
	cvt.u64.u16 	%rd11, %rs7;
	and.b64  	%rd12, %rd11, 255;
	add.s64 	%rd13, %rd1, %rd12;
	st.local.u8 	[%rd13], %rs11;
	ld.global.u8 	%rs8, [%rd7+2];
	cvt.u64.u16 	%rd14, %rs8;
	and.b64  	%rd15, %rd14, 255;
	add.s64 	%rd16, %rd1, %rd15;
	st.local.u8 	[%rd16], %rs11;
	ld.global.u8 	%rs9, [%rd7+3];
	cvt.u64.u16 	%rd17, %rs9;
	and.b64  	%rd18, %rd17, 255;
	add.s64 	%rd19, %rd1, %rd18;
	st.local.u8 	[%rd19], %rs11;
	ld.global.u8 	%rs10, [%rd7+4];
	cvt.u64.u16 	%rd20, %rs10;
	and.b64  	%rd21, %rd20, 255;
	add.s64 	%rd22, %rd1, %rd21;
	st.local.u8 	[%rd22], %rs11;
	mov.pred 	%p59, -1;
	setp.eq.s32 	%p23, %r6, 2;
	@%p23 bra 	$L__BB1_6;
	setp.eq.s32 	%p24, %r6, 1;
	@%p24 bra 	$L__BB1_5;
	setp.ne.s32 	%p25, %r6, 0;
	@%p25 bra 	$L__BB1_7;
	setp.eq.s16 	%p59, %rs5, %rs6;
	bra.uni 	$L__BB1_7;
$L__BB1_5:
	cvt.u64.u16 	%rd26, %rs5;
	and.b64  	%rd27, %rd26, 255;
	add.s64 	%rd28, %rd1, %rd27;
	ld.local.u8 	%rs13, [%rd28];
	setp.ne.s16 	%p59, %rs13, 0;
	bra.uni 	$L__BB1_7;
$L__BB1_6:
	cvt.u64.u16 	%rd23, %rs5;
	and.b64  	%rd24, %rd23, 255;
	add.s64 	%rd25, %rd1, %rd24;
	ld.local.u8 	%rs12, [%rd25];
	setp.eq.s16 	%p59, %rs12, 0;
$L__BB1_7:
	setp.eq.s32 	%p26, %r7, 0;
	@%p26 bra 	$L__BB1_14;
	setp.eq.s32 	%p27, %r7, 1;
	@%p27 bra 	$L__BB1_12;
	setp.ne.s32 	%p28, %r7, 2;
	@%p28 bra 	$L__BB1_15;
	mov.pred 	%p29, 0;
	not.pred 	%p30, %p59;
	mov.pred 	%p59, %p29;
	@%p30 bra 	$L__BB1_15;
	cvt.u64.u16 	%rd29, %rs4;
	and.b64  	%rd30, %rd29, 255;
	add.s64 	%rd31, %rd1, %rd30;
	ld.local.u8 	%rs16, [%rd31];
	setp.eq.s16 	%p59, %rs16, 0;
	bra.uni 	$L__BB1_15;
$L__BB1_12:
	mov.pred 	%p31, 0;
	not.pred 	%p32, %p59;
	mov.pred 	%p59, %p31;
	@%p32 bra 	$L__BB1_15;
	cvt.u64.u16 	%rd32, %rs4;
	and.b64  	%rd33, %rd32, 255;
	add.s64 	%rd34, %rd1, %rd33;
	ld.local.u8 	%rs17, [%rd34];
	setp.ne.s16 	%p59, %rs17, 0;
	bra.uni 	$L__BB1_15;
$L__BB1_14:
	setp.eq.s16 	%p33, %rs4, %rs7;
	and.pred  	%p59, %p59, %p33;
$L__BB1_15:
	setp.eq.s32 	%p34, %r8, 0;
	@%p34 bra 	$L__BB1_22;
	setp.eq.s32 	%p35, %r8, 1;
	@%p35 bra 	$L__BB1_20;
	setp.ne.s32 	%p36, %r8, 2;
	@%p36 bra 	$L__BB1_23;
	mov.pred 	%p37, 0;
	not.pred 	%p38, %p59;
	mov.pred 	%p59, %p37;
	@%p38 bra 	$L__BB1_23;
	cvt.u64.u16 	%rd35, %rs3;
	and.b64  	%rd36, %rd35, 255;
	add.s64 	%rd37, %rd1, %rd36;
	ld.local.u8 	%rs20, [%rd37];
	setp.eq.s16 	%p59, %rs20, 0;
	bra.uni 	$L__BB1_23;
$L__BB1_20:
	mov.pred 	%p39, 0;
	not.pred 	%p40, %p59;
	mov.pred 	%p59, %p39;
	@%p40 bra 	$L__BB1_23;
	cvt.u64.u16 	%rd38, %rs3;
	and.b64  	%rd39, %rd38, 255;
	add.s64 	%rd40, %rd1, %rd39;
	ld.local.u8 	%rs21, [%rd40];
	setp.ne.s16 	%p59, %rs21, 0;
	bra.uni 	$L__BB1_23;
$L__BB1_22:
	setp.eq.s16 	%p41, %rs3, %rs8;
	and.pred  	%p59, %p59, %p41;
$L__BB1_23:
	setp.eq.s32 	%p42, %r9, 0;
	@%p42 bra 	$L__BB1_30;
	setp.eq.s32 	%p43, %r9, 1;
	@%p43 bra 	$L__BB1_28;
	setp.ne.s32 	%p44, %r9, 2;
	@%p44 bra 	$L__BB1_31;
	mov.pred 	%p45, 0;
	not.pred 	%p46, %p59;
	mov.pred 	%p59, %p45;
	@%p46 bra 	$L__BB1_31;
	cvt.u64.u16 	%rd41, %rs2;
	and.b64  	%rd42, %rd41, 255;
	add.s64 	%rd43, %rd1, %rd42;
	ld.local.u8 	%rs24, [%rd43];
	setp.eq.s16 	%p59, %rs24, 0;
	bra.uni 	$L__BB1_31;
$L__BB1_28:
	mov.pred 	%p47, 0;
	not.pred 	%p48, %p59;
	mov.pred 	%p59, %p47;
	@%p48 bra 	$L__BB1_31;
	cvt.u64.u16 	%rd44, %rs2;
	and.b64  	%rd45, %rd44, 255;
	add.s64 	%rd46, %rd1, %rd45;
	ld.local.u8 	%rs25, [%rd46];
	setp.ne.s16 	%p59, %rs25, 0;
	bra.uni 	$L__BB1_31;
$L__BB1_30:
	setp.eq.s16 	%p49, %rs2, %rs9;
	and.pred  	%p59, %p59, %p49;
$L__BB1_31:
	setp.eq.s32 	%p50, %r10, 0;
	@%p50 bra 	$L__BB1_38;
	setp.eq.s32 	%p51, %r10, 1;
	@%p51 bra 	$L__BB1_36;
	setp.ne.s32 	%p52, %r10, 2;
	@%p52 bra 	$L__BB1_39;
	mov.pred 	%p53, 0;
	not.pred 	%p54, %p59;
	mov.pred 	%p59, %p53;
	@%p54 bra 	$L__BB1_39;
	cvt.u64.u16 	%rd47, %rs1;
	and.b64  	%rd48, %rd47, 255;
	add.s64 	%rd49, %rd1, %rd48;
	ld.local.u8 	%rs28, [%rd49];
	setp.eq.s16 	%p59, %rs28, 0;
	bra.uni 	$L__BB1_39;
$L__BB1_36:
	mov.pred 	%p55, 0;
	not.pred 	%p56, %p59;
	mov.pred 	%p59, %p55;
	@%p56 bra 	$L__BB1_39;
	cvt.u64.u16 	%rd50, %rs1;
	and.b64  	%rd51, %rd50, 255;
	add.s64 	%rd52, %rd1, %rd51;
	ld.local.u8 	%rs29, [%rd52];
	setp.ne.s16 	%p59, %rs29, 0;
	bra.uni 	$L__BB1_39;
$L__BB1_38:
	setp.eq.s16 	%p57, %rs1, %rs10;
	and.pred  	%p59, %p59, %p57;
$L__BB1_39:
	selp.u16 	%rs32, 1, 0, %p59;
	cvt.u64.u32 	%rd53, %r1;
	cvta.to.global.u64 	%rd54, %rd3;
	add.s64 	%rd55, %rd54, %rd53;
	st.global.u8 	[%rd55], %rs32;
$L__BB1_40:
	ret;

}
.entry _Z24set_filter_table_entriesPKhjjS0_jjS0_jS0_jPjj(
	.param .u64 .ptr .align 1 _Z24set_filter_table_entriesPKhjjS0_jjS0_jS0_jPjj_param_0,
	.param .u32 _Z24set_filter_table_entriesPKhjjS0_jjS0_jS0_jPjj_param_1,
	.param .u32 _Z24set_filter_table_entriesPKhjjS0_jjS0_jS0_jPjj_param_2,
	.param .u64 .ptr .align 1 _Z24set_filter_table_entriesPKhjjS0_jjS0_jS0_jPjj_param_3,
	.param .u32 _Z24set_filter_table_entriesPKhjjS0_jjS0_jS0_jPjj_param_4,
	.param .u32 _Z24set_filter_table_entriesPKhjjS0_jjS0_jS0_jPjj_param_5,
	.param .u64 .ptr .align 1 _Z24set_filter_table_entriesPKhjjS0_jjS0_jS0_jPjj_param_6,
	.param .u32 _Z24set_filter_table_entriesPKhjjS0_jjS0_jS0_jPjj_param_7,
	.param .u64 .ptr .align 1 _Z24set_filter_table_entriesPKhjjS0_jjS0_jS0_jPjj_param_8,
	.param .u32 _Z24set_filter_table_entriesPKhjjS0_jjS0_jS0_jPjj_param_9,
	.param .u64 .ptr .align 1 _Z24set_filter_table_entriesPKhjjS0_jjS0_jS0_jPjj_param_10,
	.param .u32 _Z24set_filter_table_entriesPKhjjS0_jjS0_jS0_jPjj_param_11
)
{
	.reg .pred 	%p<97>;
	.reg .b16 	%rs<112>;
	.reg .b32 	%r<93>;
	.reg .b64 	%rd<29>;
	// demoted variable
	.shared .align 1 .b8 _ZZ24set_filter_table_entriesPKhjjS0_jjS0_jS0_jPjjE11actual_word[6];
	// demoted variable
	.shared .align 1 .b8 _ZZ24set_filter_table_entriesPKhjjS0_jjS0_jS0_jPjjE18this_possible_word[6];
	// demoted variable
	.shared .align 1 .b8 _ZZ24set_filter_table_entriesPKhjjS0_jjS0_jS0_jPjjE27this_possible_word_contains[256];
	ld.param.u64 	%rd2, [_Z24set_filter_table_entriesPKhjjS0_jjS0_jS0_jPjj_param_0];
	ld.param.u32 	%r26, [_Z24set_filter_table_entriesPKhjjS0_jjS0_jS0_jPjj_param_1];
	ld.param.u32 	%r27, [_Z24set_filter_table_entriesPKhjjS0_jjS0_jS0_jPjj_param_2];
	ld.param.u32 	%r28, [_Z24set_filter_table_entriesPKhjjS0_jjS0_jS0_jPjj_param_5];
	ld.param.u64 	%rd4, [_Z24set_filter_table_entriesPKhjjS0_jjS0_jS0_jPjj_param_8];
	ld.param.u32 	%r29, [_Z24set_filter_table_entriesPKhjjS0_jjS0_jS0_jPjj_param_9];
	ld.param.u64 	%rd3, [_Z24set_filter_table_entriesPKhjjS0_jjS0_jS0_jPjj_param_10];
	ld.param.u32 	%r30, [_Z24set_filter_table_entriesPKhjjS0_jjS0_jS0_jPjj_param_11];
	cvta.to.global.u64 	%rd1, %rd4;
	mov.u32 	%r31, %ctaid.x;
	mov.u32 	%r32, %ntid.x;
	mov.u32 	%r1, %tid.x;
	mad.lo.s32 	%r2, %r31, %r32, %r1;
	mov.u32 	%r33, %ctaid.y;
	mov.u32 	%r34, %ntid.y;
	mov.u32 	%r35, %tid.y;
	mad.lo.s32 	%r3, %r33, %r34, %r35;
	setp.ge.u32 	%p22, %r2, %r27;
	mov.b16 	%rs103, 0;
	mov.u16 	%rs104, %rs103;
	mov.u16 	%rs105, %rs103;
	mov.u16 	%rs106, %rs103;
	mov.u16 	%rs107, %rs103;
	@%p22 bra 	$L__BB2_2;
	cvta.to.global.u64 	%rd5, %rd2;
	cvt.u64.u32 	%rd6, %r2;
	add.s64 	%rd7, %rd5, %rd6;
	ld.global.u8 	%rs107, [%rd7];
	cvt.u64.u32 	%rd8, %r26;
	add.s64 	%rd9, %rd7, %rd8;
	ld.global.u8 	%rs106, [%rd9];
	shl.b32 	%r36, %r26, 1;
	cvt.u64.u32 	%rd10, %r36;
	add.s64 	%rd11, %rd7, %rd10;
	ld.global.u8 	%rs105, [%rd11];
	mul.lo.s32 	%r37, %r26, 3;
	cvt.u64.u32 	%rd12, %r37;
	add.s64 	%rd13, %rd7, %rd12;
	ld.global.u8 	%rs104, [%rd13];
	shl.b32 	%r38, %r26, 2;
	cvt.u64.u32 	%rd14, %r38;
	add.s64 	%rd15, %rd7, %rd14;
	ld.global.u8 	%rs103, [%rd15];
$L__BB2_2:
	setp.ge.u32 	%p23, %r3, %r28;
	@%p23 bra 	$L__BB2_7;
	setp.gt.u32 	%p24, %r1, 4;
	@%p24 bra 	$L__BB2_5;
	mul.lo.s32 	%r39, %r29, %r3;
	cvt.u64.u32 	%rd16, %r39;
	cvt.u64.u32 	%rd17, %r1;
	add.s64 	%rd18, %rd16, %rd17;
	add.s64 	%rd19, %rd1, %rd18;
	ld.global.u8 	%rs26, [%rd19];
	mov.u32 	%r40, _ZZ24set_filter_table_entriesPKhjjS0_jjS0_jS0_jPjjE11actual_word;
	add.s32 	%r41, %r40, %r1;
	st.shared.u8 	[%r41], %rs26;
	bra.uni 	$L__BB2_7;
$L__BB2_5:
	setp.ne.s32 	%p25, %r1, 5;
	@%p25 bra 	$L__BB2_7;
	mov.b16 	%rs25, 0;
	st.shared.u8 	[_ZZ24set_filter_table_entriesPKhjjS0_jjS0_jS0_jPjjE11actual_word+5], %rs25;
$L__BB2_7:
	bar.sync 	0;
	ld.shared.u8 	%rs11, [_ZZ24set_filter_table_entriesPKhjjS0_jjS0_jS0_jPjjE11actual_word];
	and.b16  	%rs27, %rs107, 255;
	setp.eq.s16 	%p26, %rs27, %rs11;
	@%p26 bra 	$L__BB2_8;
	bra.uni 	$L__BB2_9;
$L__BB2_8:
	mov.b32 	%r84, 0;
	ld.shared.u8 	%rs108, [_ZZ24set_filter_table_entriesPKhjjS0_jjS0_jS0_jPjjE11actual_word+1];
	bra.uni 	$L__BB2_10;
$L__BB2_9:
	ld.shared.u8 	%rs108, [_ZZ24set_filter_table_entriesPKhjjS0_jjS0_jS0_jPjjE11actual_word+1];
	setp.eq.s16 	%p27, %rs27, %rs108;
	ld.shared.u8 	%rs29, [_ZZ24set_filter_table_entriesPKhjjS0_jjS0_jS0_jPjjE11actual_word+2];
	setp.eq.s16 	%p28, %rs27, %rs29;
	ld.shared.u8 	%rs32, [_ZZ24set_filter_table_entriesPKhjjS0_jjS0_jS0_jPjjE11actual_word+3];
	setp.eq.s16 	%p29, %rs27, %rs32;
	ld.shared.u8 	%rs35, [_ZZ24set_filter_table_entriesPKhjjS0_jjS0_jS0_jPjjE11actual_word+4];
	setp.eq.s16 	%p30, %rs27, %rs35;
	selp.b32 	%r42, 1, 2, %p30;
	selp.b32 	%r43, 1, %r42, %p29;
	selp.b32 	%r44, 1, %r43, %p28;
	selp.b32 	%r84, 1, %r44, %p27;
$L__BB2_10:
	and.b16  	%rs39, %rs106, 255;
	setp.eq.s16 	%p31, %rs39, %rs108;
	@%p31 bra 	$L__BB2_12;
	setp.eq.s16 	%p32, %rs39, %rs11;
	ld.shared.u8 	%rs109, [_ZZ24set_filter_table_entriesPKhjjS0_jjS0_jS0_jPjjE11actual_word+2];
	setp.eq.s16 	%p33, %rs39, %rs109;
	ld.shared.u8 	%rs43, [_ZZ24set_filter_table_entriesPKhjjS0_jjS0_jS0_jPjjE11actual_word+3];
	setp.eq.s16 	%p34, %rs39, %rs43;
	ld.shared.u8 	%rs46, [_ZZ24set_filter_table_entriesPKhjjS0_jjS0_jS0_jPjjE11actual_word+4];
	setp.eq.s16 	%p35, %rs39, %rs46;
	selp.b32 	%r46, 1, 2, %p35;
	selp.b32 	%r47, 1, %r46, %p34;
	selp.b32 	%r48, 1, %r47, %p33;
	selp.b32 	%r85, 1, %r48, %p32;
	bra.uni 	$L__BB2_13;
$L__BB2_12:
	mov.b32 	%r85, 0;
	ld.shared.u8 	%rs109, [_ZZ24set_filter_table_entriesPKhjjS0_jjS0_jS0_jPjjE11actual_word+2];
$L__BB2_13:
	and.b16  	%rs50, %rs105, 255;
	setp.eq.s16 	%p36, %rs50, %rs109;
	@%p36 bra 	$L__BB2_15;
	setp.eq.s16 	%p37, %rs50, %rs11;
	setp.eq.s16 	%p38, %rs50, %rs108;
	ld.shared.u8 	%rs110, [_ZZ24set_filter_table_entriesPKhjjS0_jjS0_jS0_jPjjE11actual_word+3];
	setp.eq.s16 	%p39, %rs50, %rs110;
	ld.shared.u8 	%rs55, [_ZZ24set_filter_table_entriesPKhjjS0_jjS0_jS0_jPjjE11actual_word+4];
	setp.eq.s16 	%p40, %rs50, %rs55;
	selp.b32 	%r50, 1, 2, %p40;
	selp.b32 	%r51, 1, %r50, %p39;
	selp.b32 	%r52, 1, %r51, %p38;
	selp.b32 	%r86, 1, %r52, %p37;
	bra.uni 	$L__BB2_16;
$L__BB2_15:
	mov.b32 	%r86, 0;
	ld.shared.u8 	%rs110, [_ZZ24set_filter_table_entriesPKhjjS0_jjS0_jS0_jPjjE11actual_word+3];
$L__BB2_16:
	and.b16  	%rs59, %rs104, 255;
	setp.eq.s16 	%p41, %rs59, %rs110;
	@%p41 bra 	$L__BB2_18;
	setp.eq.s16 	%p42, %rs59, %rs11;
	setp.eq.s16 	%p43, %rs59, %rs108;
	setp.eq.s16 	%p44, %rs59, %rs109;
	ld.shared.u8 	%rs111, [_ZZ24set_filter_table_entriesPKhjjS0_jjS0_jS0_jPjjE11actual_word+4];
	setp.eq.s16 	%p45, %rs59, %rs111;
	selp.b32 	%r54, 1, 2, %p45;
	selp.b32 	%r55, 1, %r54, %p44;
	selp.b32 	%r56, 1, %r55, %p43;
	selp.b32 	%r87, 1, %r56, %p42;
	bra.uni 	$L__BB2_19;
$L__BB2_18:
	mov.b32 	%r87, 0;
	ld.shared.u8 	%rs111, [_ZZ24set_filter_table_entriesPKhjjS0_jjS0_jS0_jPjjE11actual_word+4];
$L__BB2_19:
	and.b16  	%rs66, %rs103, 255;
	setp.eq.s16 	%p46, %rs66, %rs111;
	mov.b32 	%r88, 0;
	@%p46 bra 	$L__BB2_21;
	setp.eq.s16 	%p47, %rs66, %rs11;
	setp.eq.s16 	%p48, %rs66, %rs108;
	setp.eq.s16 	%p49, %rs66, %rs109;
	setp.eq.s16 	%p50, %rs66, %rs110;
	selp.b32 	%r59, 1, 2, %p50;
	selp.b32 	%r60, 1, %r59, %p49;
	selp.b32 	%r61, 1, %r60, %p48;
	selp.b32 	%r88, 1, %r61, %p47;
$L__BB2_21:
	setp.eq.s32 	%p51, %r28, 0;
	mov.b32 	%r92, 0;
	@%p51 bra 	$L__BB2_65;
	setp.lt.u32 	%p52, %r3, %r28;
	setp.lt.u32 	%p53, %r2, %r27;
	and.pred  	%p1, %p53, %p52;
	cvt.u32.u16 	%r64, %rs107;
	and.b32  	%r65, %r64, 255;
	mov.u32 	%r66, _ZZ24set_filter_table_entriesPKhjjS0_jjS0_jS0_jPjjE27this_possible_word_contains;
	add.s32 	%r4, %r66, %r65;
	cvt.u32.u16 	%r67, %rs106;
	and.b32  	%r68, %r67, 255;
	add.s32 	%r5, %r66, %r68;
	cvt.u32.u16 	%r69, %rs105;
	and.b32  	%r70, %r69, 255;
	add.s32 	%r6, %r66, %r70;
	cvt.u32.u16 	%r71, %rs104;
	and.b32  	%r72, %r71, 255;
	add.s32 	%r7, %r66, %r72;
	cvt.u32.u16 	%r73, %rs103;
	and.b32  	%r74, %r73, 255;
	add.s32 	%r8, %r66, %r74;
	mov.b32 	%r89, 0;
	cvt.u64.u32 	%rd21, %r1;
	not.pred 	%p57, %p1;
	mov.u32 	%r92, %r89;
$L__BB2_23:
	setp.ne.s32 	%p54, %r1, 0;
	@%p54 bra 	$L__BB2_25;
	mov.b16 	%rs71, 0;
	st.shared.u8 	[_ZZ24set_filter_table_entriesPKhjjS0_jjS0_jS0_jPjjE27this_possible_word_contains], %rs71;
	st.shared.u8 	[_ZZ24set_filter_table_entriesPKhjjS0_jjS0_jS0_jPjjE27this_possible_word_contains+1], %rs71;
	st.shared.u8 	[_ZZ24set_filter_table_entriesPKhjjS0_jjS0_jS0_jPjjE27this_possible_word_contains+2], %rs71;
	st.shared.u8 	[_ZZ24set_filter_table_entriesPKhjjS0_jjS0_jS0_jPjjE27this_possible_word_contains+3], %rs71;
	st.shared.u8 	[_ZZ24set_filter_table_entriesPKhjjS0_jjS0_jS0_jPjjE27this_possible_word_contains+4], %rs71;
	st.shared.u8 	[_ZZ24set_filter_table_entriesPKhjjS0_jjS0_jS0_jPjjE27this_possible_word_contains+5], %rs71;
	st.shared.u8 	[_ZZ24set_filter_table_entriesPKhjjS0_jjS0_jS0_jPjjE27this_possible_word_contains+6], %rs71;
	st.shared.u8 	[_ZZ24set_filter_table_entriesPKhjjS0_jjS0_jS0_jPjjE27this_possible_word_contains+7], %rs71;
	st.shared.u8 	[_ZZ24set_filter_table_entriesPKhjjS0_jjS0_jS0_jPjjE27this_possible_word_contains+8], %rs71;
	st.shared.u8 	[_ZZ24set_filter_table_entriesPKhjjS0_jjS0_jS0_jPjjE27this_possible_word_contains+9], %rs71;
	st.shared.u8 	[_ZZ24set_filter_table_entriesPKhjjS0_jjS0_jS0_jPjjE27this_possible_word_contains+10], %rs71;
	st.shared.u8 	[_ZZ24set_filter_table_entriesPKhjjS0_jjS0_jS0_jPjjE27this_possible_word_contains+11], %rs71;
	st.shared.u8 	[_ZZ24set_filter_table_entriesPKhjjS0_jjS0_jS0_jPjjE27this_possible_word_contains+12], %rs71;
	st.shared.u8 	[_ZZ24set_filter_table_entriesPKhjjS0_jjS0_jS0_jPjjE27this_possible_word_contains+13], %rs71;
	st.shared.u8 	[_ZZ24set_filter_table_entriesPKhjjS0_jjS0_jS0_jPjjE27this_possible_word_contains+14], %rs71;
	st.shared.u8 	[_ZZ24set_filter_table_entriesPKhjjS0_jjS0_jS0_jPjjE27this_possible_word_contains+15], %rs71;
	st.shared.u8 	[_ZZ24set_filter_table_entriesPKhjjS0_jjS0_jS0_jPjjE27this_possible_word_contains+16], %rs71;
	st.shared.u8 	[_ZZ24set_filter_table_entriesPKhjjS0_jjS0_jS0_jPjjE27this_possible_word_contains+17], %rs71;
	st.shared.u8 	[_ZZ24set_filter_table_entriesPKhjjS0_jjS0_jS0_jPjjE27this_possible_word_contains+18], %rs71;
	st.shared.u8 	[_ZZ24set_filter_table_entriesPKhjjS0_jjS0_jS0_jPjjE27this_possible_word_contains+19], %rs71;
	st.shared.u8 	[_ZZ24set_filter_table_entriesPKhjjS0_jjS0_jS0_jPjjE27this_possible_word_contains+20], %rs71;
	st.shared.u8 	[_ZZ24set_filter_table_entriesPKhjjS0_jjS0_jS0_jPjjE27this_possible_word_contains+21], %rs71;
	st.shared.u8 	[_ZZ24set_filter_table_entriesPKhjjS0_jjS0_jS0_jPjjE27this_possible_word_contains+22], %rs71;
	st.shared.u8 	[_ZZ24set_filter_table_entriesPKhjjS0_jjS0_jS0_jPjjE27this_possible_word_contains+23], %rs71;
	st.shared.u8 	[_ZZ24set_filter_table_entriesPKhjjS0_jjS0_jS0_jPjjE27this_possible_word_contains+24], %rs71;
	st.shared.u8 	[_ZZ24set_filter_table_entriesPKhjjS0_jjS0_jS0_jPjjE27this_possible_word_contains+25], %rs71;
	st.shared.u8 	[_ZZ24set_filter_table_entriesPKhjjS0_jjS0_jS0_jPjjE27this_possible_word_contains+26], %rs71;
	st.shared.u8 	[_ZZ24set_filter_table_entriesPKhjjS0_jjS0_jS0_jPjjE27this_possible_word_contains+27], %rs71;
	st.shared.u8 	[_ZZ24set_filter_table_entriesPKhjjS0_jjS0_jS0_jPjjE27this_possible_word_contains+28], %rs71;
	st.shared.u8 	[_ZZ24set_filter_table_entriesPKhjjS0_jjS0_jS0_jPjjE27this_possible_word_contains+29], %rs71;
	st.shared.u8 	[_ZZ24set_filter_table_entriesPKhjjS0_jjS0_jS0_jPjjE27this_possible_word_contains+30], %rs71;
	st.shared.u8 	[_ZZ24set_filter_table_entriesPKhjjS0_jjS0_jS0_jPjjE27this_possible_word_contains+31], %rs71;
	st.shared.u8 	[_ZZ24set_filter_table_entriesPKhjjS0_jjS0_jS0_jPjjE27this_possible_word_contains+32], %rs71;
	st.shared.u8 	[_ZZ24set_filter_table_entriesPKhjjS0_jjS0_jS0_jPjjE27this_possible_word_contains+33], %rs71;
	st.shared.u8 	[_ZZ24set_filter_table_entriesPKhjjS0_jjS0_jS0_jPjjE27this_possible_word_contains+34], %rs71;
	st.shared.u8 	[_ZZ24set_filter_table_entriesPKhjjS0_jjS0_jS0_jPjjE27this_possible_word_contains+35], %rs71;
	st.shared.u8 	[_ZZ24set_filter_table_entriesPKhjjS0_jjS0_jS0_jPjjE27this_possible_word_contains+36], %rs71;
	st.shared.u8 	[_ZZ24set_filter_table_entriesPKhjjS0_jjS0_jS0_jPjjE27this_possible_word_contains+37], %rs71;
	st.shared.u8 	[_ZZ24set_filter_table_entriesPKhjjS0_jjS0_jS0_jPjjE27this_possible_word_contains+38], %rs71;
	st.shared.u8 	[_ZZ24set_filter_table_entriesPKhjjS0_jjS0_jS0_jPjjE27this_possible_word_contains+39], %rs71;
	st.shared.u8 	[_ZZ24set_filter_table_entriesPKhjjS0_jjS0_jS0_jPjjE27this_possible_word_contains+40], %rs71;
	st.shared.u8 	[_ZZ24set_filter_table_entriesPKhjjS0_jjS0_jS0_jPjjE27this_possible_word_contains+41], %rs71;
	st.shared.u8 	[_ZZ24set_filter_table_entriesPKhjjS0_jjS0_jS0_jPjjE27this_possible_word_contains+42], %rs71;
	st.shared.u8 	[_ZZ24set_filter_table_entriesPKhjjS0_jjS0_jS0_jPjjE27this_possible_word_contains+43], %rs71;
	st.shared.u8 	[_ZZ24set_filter_table_entriesPKhjjS0_jjS0_jS0_jPjjE27this_possible_word_contains+44], %rs71;
	st.shared.u8 	[_ZZ24set_filter_table_entriesPKhjjS0_jjS0_jS0_jPjjE27this_possible_word_contains+45], %rs71;
	st.shared.u8 	[_ZZ24set_filter_table_entriesPKhjjS0_jjS0_jS0_jPjjE27this_possible_word_contains+46], %rs71;
	st.shared.u8 	[_ZZ24set_filter_table_entriesPKhjjS0_jjS0_jS0_jPjjE27this_possible_word_contains+47], %rs71;
	st.shared.u8 	[_ZZ24set_filter_table_entriesPKhjjS0_jjS0_jS0_jPjjE27this_possible_word_contains+48], %rs71;
	st.shared.u8 	[_ZZ24set_filter_table_entriesPKhjjS0_jjS0_jS0_jPjjE27this_possible_word_contains+49], %rs71;
	st.shared.u8 	[_ZZ24set_filter_table_entriesPKhjjS0_jjS0_jS0_jPjjE27this_possible_word_contains+50], %rs71;
	st.shared.u8 	[_ZZ24set_filter_table_entriesPKhjjS0_jjS0_jS0_jPjjE27this_possible_word_contains+51], %rs71;
	st.shared.u8 	[_ZZ24set_filter_table_entriesPKhjjS0_jjS0_jS0_jPjjE27this_possible_word_contains+52], %rs71;
	st.shared.u8 	[_ZZ24set_filter_table_entriesPKhjjS0_jjS0_jS0_jPjjE27this_possible_word_contains+53], %rs71;
	st.shared.u8 	[_ZZ24set_filter_table_entriesPKhjjS0_jjS0_jS0_jPjjE27this_possible_word_contains+54], %rs71;
	st.shared.u8 	[_ZZ24set_filter_table_entriesPKhjjS0_jjS0_jS0_jPjjE27this_possible_word_contains+55], %rs71;
	st.shared.u8 	[_ZZ24set_filter_table_entriesPKhjjS0_jjS0_jS0_jPjjE27this_possible_word_contains+56], %rs71;
	st.shared.u8 	[_ZZ24set_filter_table_entriesPKhjjS0_jjS0_jS0_jPjjE27this_possible_word_contains+57], %rs71;
	st.shared.u8 	[_ZZ24set_filter_table_entriesPKhjjS0_jjS0_jS0_jPjjE27this_possible_word_contains+58], %rs71;
	st.shared.u8 	[_ZZ24set_filter_table_entriesPKhjjS0_jjS0_jS0_jPjjE27this_possible_word_contains+59], %rs71;
	st.shared.u8 	[_ZZ24set_filter_table_entriesPKhjjS0_jjS0_jS0_jPjjE27this_possible_word_contains+60], %rs71;
	st.shared.u8 	[_ZZ24set_filter_table_entriesPKhjjS0_jjS0_jS0_jPjjE27this_possible_word_contains+61], %rs71;
	st.shared.u8 	[_ZZ24set_filter_table_entriesPKhjjS0_jjS0_jS0_jPjjE27this_possible_word_contains+62], %rs71;
	st.shared.u8 	[_ZZ24set_filter_table_entriesPKhjjS0_jjS0_jS0_jPjjE27this_possible_word_contains+63], %rs71;
	st.shared.u8 	[_ZZ24set_filter_table_entriesPKhjjS0_jjS0_jS0_jPjjE27this_possible_word_contains+64], %rs71;
	st.shared.u8 	[_ZZ24set_filter_table_entriesPKhjjS0_jjS0_jS0_jPjjE27this_possible_word_contains+65], %rs71;
	st.shared.u8 	[_ZZ24set_filter_table_entriesPKhjjS0_jjS0_jS0_jPjjE27this_possible_word_contains+66], %rs71;
	st.shared.u8 	[_ZZ24set_filter_table_entriesPKhjjS0_jjS0_jS0_jPjjE27this_possible_word_contains+67], %rs71;
	st.shared.u8 	[_ZZ24set_filter_table_entriesPKhjjS0_jjS0_jS0_jPjjE27this_possible_word_contains+68], %rs71;
	st.shared.u8 	[_ZZ24set_filter_table_entriesPKhjjS0_jjS0_jS0_jPjjE27this_possible_word_contains+69], %rs71;
	st.shared.u8 	[_ZZ24set_filter_table_entriesPKhjjS0_jjS0_jS0_jPjjE27this_possible_word_contains+70], %rs71;
	st.shared.u8 	[_ZZ24set_filter_table_entriesPKhjjS0_jjS0_jS0_jPjjE27this_possible_word_contains+71], %rs71;
	st.shared.u8 	[_ZZ24set_filter_table_entriesPKhjjS0_jjS0_jS0_jPjjE27this_possible_word_contains+72], %rs71;
	st.shared.u8 	[_ZZ24set_filter_table_entriesPKhjjS0_jjS0_jS0_jPjjE27this_possible_word_contains+73], %rs71;
	st.shared.u8 	[_ZZ24set_filter_table_entriesPKhjjS0_jjS0_jS0_jPjjE27this_possible_word_contains+74], %rs71;
	st.shared.u8 	[_ZZ24set_filter_table_entriesPKhjjS0_jjS0_jS0_jPjjE27this_possible_word_contains+75], %rs71;
	st.shared.u8 	[_ZZ24set_filter_table_entriesPKhjjS0_jjS0_jS0_jPjjE27this_possible_word_contains+76], %rs71;
	st.shared.u8 	[_ZZ24set_filter_table_entriesPKhjjS0_jjS0_jS0_jPjjE27this_possible_word_contains+77], %rs71;
	st.shared.u8 	[_ZZ24set_filter_table_entriesPKhjjS0_jjS0_jS0_jPjjE27this_possible_word_contains+78], %rs71;
	st.shared.u8 	[_ZZ24set_filter_table_entriesPKhjjS0_jjS0_jS0_jPjjE27this_possible_word_contains+79], %rs71;
	st.shared.u8 	[_ZZ24set_filter_table_entriesPKhjjS0_jjS0_jS0_jPjjE27this_possible_word_contains+80], %rs71;
	st.shared.u8 	[_ZZ24set_filter_table_entriesPKhjjS0_jjS0_jS0_jPjjE27this_possible_word_contains+81], %rs71;
	st.shared.u8 	[_ZZ24set_filter_table_entriesPKhjjS0_jjS0_jS0_jPjjE27this_possible_word_contains+82], %rs71;
	st.shared.u8 	[_ZZ24set_filter_table_entriesPKhjjS0_jjS0_jS0_jPjjE27this_possible_word_contains+83], %rs71;
	st.shared.u8 	[_ZZ24set_filter_table_entriesPKhjjS0_jjS0_jS0_jPjjE27this_possible_word_contains+84], %rs71;
	st.shared.u8 	[_ZZ24set_filter_table_entriesPKhjjS0_jjS0_jS0_jPjjE27this_possible_word_contains+85], %rs71;
	st.shared.u8 	[_ZZ24set_filter_table_entriesPKhjjS0_jjS0_jS0_jPjjE27this_possible_word_contains+86], %rs71;
	st.shared.u8 	[_ZZ24set_filter_table_entriesPKhjjS0_jjS0_jS0_jPjjE27this_possible_word_contains+87], %rs71;
	st.shared.u8 	[_ZZ24set_filter_table_entriesPKhjjS0_jjS0_jS0_jPjjE27this_possible_word_contains+88], %rs71;
	st.shared.u8 	[_ZZ24set_filter_table_entriesPKhjjS0_jjS0_jS0_jPjjE27this_possible_word_contains+89], %rs71;
	st.shared.u8 	[_ZZ24set_filter_table_entriesPKhjjS0_jjS0_jS0_jPjjE27this_possible_word_contains+90], %rs71;
	st.shared.u8 	[_ZZ24set_filter_table_entriesPKhjjS0_jjS0_jS0_jPjjE27this_possible_word_contains+91], %rs71;
	st.shared.u8 	[_ZZ24set_filter_table_entriesPKhjjS0_jjS0_jS0_jPjjE27this_possible_word_contains+92], %rs71;
	st.shared.u8 	[_ZZ24set_filter_table_entriesPKhjjS0_jjS0_jS0_jPjjE27this_possible_word_contains+93], %rs71;
	st.shared.u8 	[_ZZ24set_filter_table_entriesPKhjjS0_jjS0_jS0_jPjjE27this_possible_word_contains+94], %rs71;
	st.shared.u8 	[_ZZ24set_filter_table_entriesPKhjjS0_jjS0_jS0_jPjjE27this_possible_word_contains+95], %rs71;
	st.shared.u8 	[_ZZ24set_filter_table_entriesPKhjjS0_jjS0_jS0_jPjjE27this_possible_word_contains+96], %rs71;
	st.shared.u8 	[_ZZ24set_filter_table_entriesPKhjjS0_jjS0_jS0_jPjjE27this_possible_word_contains+97], %rs71;
	st.shared.u8 	[_ZZ24set_filter_table_entriesPKhjjS0_jjS0_jS0_jPjjE27this_possible_word_contains+98], %rs71;
	st.shared.u8 	[_ZZ24set_filter_table_entriesPKhjjS0_jjS0_jS0_jPjjE27this_possible_word_contains+99], %rs71;
	st.shared.u8 	[_ZZ24set_filter_table_entriesPKhjjS0_jjS0_jS0_jPjjE27this_possible_word_contains+100], %rs71;
	st.shared.u8 	[_ZZ24set_filter_table_entriesPKhjjS0_jjS0_jS0_jPjjE27this_possible_word_contains+101], %rs71;
	st.shared.u8 	[_ZZ24set_filter_table_entriesPKhjjS0_jjS0_jS0_jPjjE27this_possible_word_contains+102], %rs71;
	st.shared.u8 	[_ZZ24set_filter_table_entriesPKhjjS0_jjS0_jS0_jPjjE27this_possible_word_contains+103], %rs71;
	st.shared.u8 	[_ZZ24set_filter_table_entriesPKhjjS0_jjS0_jS0_jPjjE27this_possible_word_contains+104], %rs71;
	st.shared.u8 	[_ZZ24set_filter_table_entriesPKhjjS0_jjS0_jS0_jPjjE27this_possible_word_contains+105], %rs71;
	st.shared.u8 	[_ZZ24set_filter_table_entriesPKhjjS0_jjS0_jS0_jPjjE27this_possible_word_contains+106], %rs71;
	st.shared.u8 	[_ZZ24set_filter_table_entriesPKhjjS0_jjS0_jS0_jPjjE27this_possible_word_contains+107], %rs71;
	st.shared.u8 	[_ZZ24set_filter_table_entriesPKhjjS0_jjS0_jS0_jPjjE27this_possible_word_contains+108], %rs71;
	st.shared.u8 	[_ZZ24set_filter_table_entriesPKhjjS0_jjS0_jS0_jPjjE27this_possible_word_contains+109], %rs71;
	st.shared.u8 	[_ZZ24set_filter_table_entriesPKhjjS0_jjS0_jS0_jPjjE27this_possible_word_contains+110], %rs71;
	st.shared.u8 	[_ZZ24set_filter_table_entriesPKhjjS0_jjS0_jS0_jPjjE27this_possible_word_contains+111], %rs71;
	st.shared.u8 	[_ZZ24set_filter_table_entriesPKhjjS0_jjS0_jS0_jPjjE27this_possible_word_contains+112], %rs71;
	st.shared.u8 	[_ZZ24set_filter_table_entriesPKhjjS0_jjS0_jS0_jPjjE27this_possible_word_contains+113], %rs71;
	st.shared.u8 	[_ZZ24set_filter_table_entriesPKhjjS0_jjS0_jS0_jPjjE27this_possible_word_contains+114], %rs71;
	st.shared.u8 	[_ZZ24set_filter_table_entriesPKhjjS0_jjS0_jS0_jPjjE27this_possible_word_contains+115], %rs71;
	st.shared.u8 	[_ZZ24set_filter_table_entriesPKhjjS0_jjS0_jS0_jPjjE27this_possible_word_contains+116], %rs71;
	st.shared.u8 	[_ZZ24set_filter_table_entriesPKhjjS0_jjS0_jS0_jPjjE27this_possible_word_contains+117], %rs71;
	st.shared.u8 	[_ZZ24set_filter_table_entriesPKhjjS0_jjS0_jS0_jPjjE27this_possible_word_contains+118], %rs71;
	st.shared.u8 	[_ZZ24set_filter_table_entriesPKhjjS0_jjS0_jS0_jPjjE27this_possible_word_contains+119], %rs71;
	st.shared.u8 	[_ZZ24set_filter_table_entriesPKhjjS0_jjS0_jS0_jPjjE27this_possible_word_contains+120], %rs71;
	st.shared.u8 	[_ZZ24set_filter_table_entriesPKhjjS0_jjS0_jS0_jPjjE27this_possible_word_contains+121], %rs71;
	st.shared.u8 	[_ZZ24set_filter_table_entriesPKhjjS0_jjS0_jS0_jPjjE27this_possible_word_contains+122], %rs71;
	st.shared.u8 	[_ZZ24set_filter_table_entriesPKhjjS0_jjS0_jS0_jPjjE27this_possible_word_contains+123], %rs71;
	st.shared.u8 	[_ZZ24set_filter_table_entriesPKhjjS0_jjS0_jS0_jPjjE27this_possible_word_contains+124], %rs71;
	st.shared.u8 	[_ZZ24set_filter_table_entriesPKhjjS0_jjS0_jS0_jPjjE27this_possible_word_contains+125], %rs71;
	st.shared.u8 	[_ZZ24set_filter_table_entriesPKhjjS0_jjS0_jS0_jPjjE27this_possible_word_contains+126], %rs71;
	st.shared.u8 	[_ZZ24set_filter_table_entriesPKhjjS0_jjS0_jS0_jPjjE27this_possible_word_contains+127], %rs71;
	st.shared.u8 	[_ZZ24set_filter_table_entriesPKhjjS0_jjS0_jS0_jPjjE27this_possible_word_contains+128], %rs71;
	st.shared.u8 	[_ZZ24set_filter_table_entriesPKhjjS0_jjS0_jS0_jPjjE27this_possible_word_contains+129], %rs71;
	st.shared.u8 	[_ZZ24set_filter_table_entriesPKhjjS0_jjS0_jS0_jPjjE27this_possible_word_contains+130], %rs71;
	st.shared.u8 	[_ZZ24set_filter_table_entriesPKhjjS0_jjS0_jS0_jPjjE27this_possible_word_contains+131], %rs71;
	st.shared.u8 	[_ZZ24set_filter_table_entriesPKhjjS0_jjS0_jS0_jPjjE27this_possible_word_contains+132], %rs71;
	st.shared.u8 	[_ZZ24set_filter_table_entriesPKhjjS0_jjS0_jS0_jPjjE27this_possible_word_contains+133], %rs71;
	st.shared.u8 	[_ZZ24set_filter_table_entriesPKhjjS0_jjS0_jS0_jPjjE27this_possible_word_contains+134], %rs71;
	st.shared.u8 	[_ZZ24set_filter_table_entriesPKhjjS0_jjS0_jS0_jPjjE27this_possible_word_contains+135], %rs71;
	st.shared.u8 	[_ZZ24set_filter_table_entriesPKhjjS0_jjS0_jS0_jPjjE27this_possible_word_contains+136], %rs71;
	st.shared.u8 	[_ZZ24set_filter_table_entriesPKhjjS0_jjS0_jS0_jPjjE27this_possible_word_contains+137], %rs71;
	st.shared.u8 	[_ZZ24set_filter_table_entriesPKhjjS0_jjS0_jS0_jPjjE27this_possible_word_contains+138], %rs71;
	st.shared.u8 	[_ZZ24set_filter_table_entriesPKhjjS0_jjS0_jS0_jPjjE27this_possible_word_contains+139], %rs71;
	st.shared.u8 	[_ZZ24set_filter_table_entriesPKhjjS0_jjS0_jS0_jPjjE27this_possible_word_contains+140], %rs71;
	st.shared.u8 	[_ZZ24set_filter_table_entriesPKhjjS0_jjS0_jS0_jPjjE27this_possible_word_contains+141], %rs71;
	st.shared.u8 	[_ZZ24set_filter_table_entriesPKhjjS0_jjS0_jS0_jPjjE27this_possible_word_contains+142], %rs71;
	st.shared.u8 	[_ZZ24set_filter_table_entriesPKhjjS0_jjS0_jS0_jPjjE27this_possible_word_contains+143], %rs71;
	st.shared.u8 	[_ZZ24set_filter_table_entriesPKhjjS0_jjS0_jS0_jPjjE27this_possible_word_contains+144], %rs71;
	st.shared.u8 	[_ZZ24set_filter_table_entriesPKhjjS0_jjS0_jS0_jPjjE27this_possible_word_contains+145], %rs71;
	st.shared.u8 	[_ZZ24set_filter_table_entriesPKhjjS0_jjS0_jS0_jPjjE27this_possible_word_contains+146], %rs71;
	st.shared.u8 	[_ZZ24set_filter_table_entriesPKhjjS0_jjS0_jS0_jPjjE27this_possible_word_contains+147], %rs71;
	st.shared.u8 	[_ZZ24set_filter_table_entriesPKhjjS0_jjS0_jS0_jPjjE27this_possible_word_contains+148], %rs71;
	st.shared.u8 	[_ZZ24set_filter_table_entriesPKhjjS0_jjS0_jS0_jPjjE27this_possible_word_contains+149], %rs71;
	st.shared.u8 	[_ZZ24set_filter_table_entriesPKhjjS0_jjS0_jS0_jPjjE27this_possible_word_contains+150], %rs71;
	st.shared.u8 	[_ZZ24set_filter_table_entriesPKhjjS0_jjS0_jS0_jPjjE27this_possible_word_contains+151], %rs71;
	st.shared.u8 	[_ZZ24set_filter_table_entriesPKhjjS0_jjS0_jS0_jPjjE27this_possible_word_contains+152], %rs71;
	st.shared.u8 	[_ZZ24set_filter_table_entriesPKhjjS0_jjS0_jS0_jPjjE27this_possible_word_contains+153], %rs71;
	st.shared.u8 	[_ZZ24set_filter_table_entriesPKhjjS0_jjS0_jS0_jPjjE27this_possible_word_contains+154], %rs71;
	st.shared.u8 	[_ZZ24set_filter_table_entriesPKhjjS0_jjS0_jS0_jPjjE27this_possible_word_contains+155], %rs71;
	st.shared.u8 	[_ZZ24set_filter_table_entriesPKhjjS0_jjS0_jS0_jPjjE27this_possible_word_contains+156], %rs71;
	st.shared.u8 	[_ZZ24set_filter_table_entriesPKhjjS0_jjS0_jS0_jPjjE27this_possible_word_contains+157], %rs71;
	st.shared.u8 	[_ZZ24set_filter_table_entriesPKhjjS0_jjS0_jS0_jPjjE27this_possible_word_contains+158], %rs71;
	st.shared.u8 	[_ZZ24set_filter_table_entriesPKhjjS0_jjS0_jS0_jPjjE27this_possible_word_contains+159], %rs71;
	st.shared.u8 	[_ZZ24set_filter_table_entriesPKhjjS0_jjS0_jS0_jPjjE27this_possible_word_contains+160], %rs71;
	st.shared.u8 	[_ZZ24set_filter_table_entriesPKhjjS0_jjS0_jS0_jPjjE27this_possible_word_contains+161], %rs71;
	st.shared.u8 	[_ZZ24set_filter_table_entriesPKhjjS0_jjS0_jS0_jPjjE27this_possible_word_contains+162], %rs71;
	st.shared.u8 	[_ZZ24set_filter_table_entriesPKhjjS0_jjS0_jS0_jPjjE27this_possible_word_contains+163], %rs71;
	st.shared.u8 	[_ZZ24set_filter_table_entriesPKhjjS0_jjS0_jS0_jPjjE27this_possible_word_contains+164], %rs71;
	st.shared.u8 	[_ZZ24set_filter_table_entriesPKhjjS0_jjS0_jS0_jPjjE27this_possible_word_contains+165], %rs71;
	st.shared.u8 	[_ZZ24set_filter_table_entriesPKhjjS0_jjS0_jS0_jPjjE27this_possible_word_contains+166], %rs71;
	st.shared.u8 	[_ZZ24set_filter_table_entriesPKhjjS0_jjS0_jS0_jPjjE27this_possible_word_contains+167], %rs71;
	st.shared.u8 	[_ZZ24set_filter_table_entriesPKhjjS0_jjS0_jS0_jPjjE27this_possible_word_contains+168], %rs71;
	st.shared.u8 	[_ZZ24set_filter_table_entriesPKhjjS0_jjS0_jS0_jPjjE27this_possible_word_contains+169], %rs71;
	st.shared.u8 	[_ZZ24set_filter_table_entriesPKhjjS0_jjS0_jS0_jPjjE27this_possible_word_contains+170], %rs71;
	st.shared.u8 	[_ZZ24set_filter_table_entriesPKhjjS0_jjS0_jS0_jPjjE27this_possible_word_contains+171], %rs71;
	st.shared.u8 	[_ZZ24set_filter_table_entriesPKhjjS0_jjS0_jS0_jPjjE27this_possible_word_contains+172], %rs71;
	st.shared.u8 	[_ZZ24set_filter_table_entriesPKhjjS0_jjS0_jS0_jPjjE27this_possible_word_contains+173], %rs71;
	st.shared.u8 	[_ZZ24set_filter_table_entriesPKhjjS0_jjS0_jS0_jPjjE27this_possible_word_contains+174], %rs71;
	st.shared.u8 	[_ZZ24set_filter_table_entriesPKhjjS0_jjS0_jS0_jPjjE27this_possible_word_contains+175], %rs71;
	st.shared.u8 	[_ZZ24set_filter_table_entriesPKhjjS0_jjS0_jS0_jPjjE27this_possible_word_contains+176], %rs71;
	st.shared.u8 	[_ZZ24set_filter_table_entriesPKhjjS0_jjS0_jS0_jPjjE27this_possible_word_contains+177], %rs71;
	st.shared.u8 	[_ZZ24set_filter_table_entriesPKhjjS0_jjS0_jS0_jPjjE27this_possible_word_contains+178], %rs71;
	st.shared.u8 	[_ZZ24set_filter_table_entriesPKhjjS0_jjS0_jS0_jPjjE27this_possible_word_contains+179], %rs71;
	st.shared.u8 	[_ZZ24set_filter_table_entriesPKhjjS0_jjS0_jS0_jPjjE27this_possible_word_contains+180], %rs71;
	st.shared.u8 	[_ZZ24set_filter_table_entriesPKhjjS0_jjS0_jS0_jPjjE27this_possible_word_contains+181], %rs71;
	st.shared.u8 	[_ZZ24set_filter_table_entriesPKhjjS0_jjS0_jS0_jPjjE27this_possible_word_contains+182], %rs71;
	st.shared.u8 	[_ZZ24set_filter_table_entriesPKhjjS0_jjS0_jS0_jPjjE27this_possible_word_contains+183], %rs71;
	st.shared.u8 	[_ZZ24set_filter_table_entriesPKhjjS0_jjS0_jS0_jPjjE27this_possible_word_contains+184], %rs71;
	st.shared.u8 	[_ZZ24set_filter_table_entriesPKhjjS0_jjS0_jS0_jPjjE27this_possible_word_contains+185], %rs71;
	st.shared.u8 	[_ZZ24set_filter_table_entriesPKhjjS0_jjS0_jS0_jPjjE27this_possible_word_contains+186], %rs71;
	st.shared.u8 	[_ZZ24set_filter_table_entriesPKhjjS0_jjS0_jS0_jPjjE27this_possible_word_contains+187], %rs71;
	st.shared.u8 	[_ZZ24set_filter_table_entriesPKhjjS0_jjS0_jS0_jPjjE27this_possible_word_contains+188], %rs71;
	st.shared.u8 	[_ZZ24set_filter_table_entriesPKhjjS0_jjS0_jS0_jPjjE27this_possible_word_contains+189], %rs71;
	st.shared.u8 	[_ZZ24set_filter_table_entriesPKhjjS0_jjS0_jS0_jPjjE27this_possible_word_contains+190], %rs71;
	st.shared.u8 	[_ZZ24set_filter_table_entriesPKhjjS0_jjS0_jS0_jPjjE27this_possible_word_contains+191], %rs71;
	st.shared.u8 	[_ZZ24set_filter_table_entriesPKhjjS0_jjS0_jS0_jPjjE27this_possible_word_contains+192], %rs71;
	st.shared.u8 	[_ZZ24set_filter_table_entriesPKhjjS0_jjS0_jS0_jPjjE27this_possible_word_contains+193], %rs71;
	st.shared.u8 	[_ZZ24set_filter_table_entriesPKhjjS0_jjS0_jS0_jPjjE27this_possible_word_contains+194], %rs71;
	st.shared.u8 	[_ZZ24set_filter_table_entriesPKhjjS0_jjS0_jS0_jPjjE27this_possible_word_contains+195], %rs71;
	st.shared.u8 	[_ZZ24set_filter_table_entriesPKhjjS0_jjS0_jS0_jPjjE27this_possible_word_contains+196], %rs71;
	st.shared.u8 	[_ZZ24set_filter_table_entriesPKhjjS0_jjS0_jS0_jPjjE27this_possible_word_contains+197], %rs71;
	st.shared.u8 	[_ZZ24set_filter_table_entriesPKhjjS0_jjS0_jS0_jPjjE27this_possible_word_contains+198], %rs71;
	st.shared.u8 	[_ZZ24set_filter_table_entriesPKhjjS0_jjS0_jS0_jPjjE27this_possible_word_contains+199], %rs71;
	st.shared.u8 	[_ZZ24set_filter_table_entriesPKhjjS0_jjS0_jS0_jPjjE27this_possible_word_contains+200], %rs71;
	st.shared.u8 	[_ZZ24set_filter_table_entriesPKhjjS0_jjS0_jS0_jPjjE27this_possible_word_contains+201], %rs71;
	st.shared.u8 	[_ZZ24set_filter_table_entriesPKhjjS0_jjS0_jS0_jPjjE27this_possible_word_contains+202], %rs71;
	st.shared.u8 	[_ZZ24set_filter_table_entriesPKhjjS0_jjS0_jS0_jPjjE27this_possible_word_contains+203], %rs71;
	st.shared.u8 	[_ZZ24set_filter_table_entriesPKhjjS0_jjS0_jS0_jPjjE27this_possible_word_contains+204], %rs71;
	st.shared.u8 	[_ZZ24set_filter_table_entriesPKhjjS0_jjS0_jS0_jPjjE27this_possible_word_contains+205], %rs71;
	st.shared.u8 	[_ZZ24set_filter_table_entriesPKhjjS0_jjS0_jS0_jPjjE27this_possible_word_contains+206], %rs71;
	st.shared.u8 	[_ZZ24set_filter_table_entriesPKhjjS0_jjS0_jS0_jPjjE27this_possible_word_contains+207], %rs71;
	st.shared.u8 	[_ZZ24set_filter_table_entriesPKhjjS0_jjS0_jS0_jPjjE27this_possible_word_contains+208], %rs71;
	st.shared.u8 	[_ZZ24set_filter_table_entriesPKhjjS0_jjS0_jS0_jPjjE27this_possible_word_contains+209], %rs71;
	st.shared.u8 	[_ZZ24set_filter_table_entriesPKhjjS0_jjS0_jS0_jPjjE27this_possible_word_contains+210], %rs71;
	st.shared.u8 	[_ZZ24set_filter_table_entriesPKhjjS0_jjS0_jS0_jPjjE27this_possible_word_contains+211], %rs71;
	st.shared.u8 	[_ZZ24set_filter_table_entriesPKhjjS0_jjS0_jS0_jPjjE27this_possible_word_contains+212], %rs71;
	st.shared.u8 	[_ZZ24set_filter_table_entriesPKhjjS0_jjS0_jS0_jPjjE27this_possible_word_contains+213], %rs71;
	st.shared.u8 	[_ZZ24set_filter_table_entriesPKhjjS0_jjS0_jS0_jPjjE27this_possible_word_contains+214], %rs71;
	st.shared.u8 	[_ZZ24set_filter_table_entriesPKhjjS0_jjS0_jS0_jPjjE27this_possible_word_contains+215], %rs71;
	st.shared.u8 	[_ZZ24set_filter_table_entriesPKhjjS0_jjS0_jS0_jPjjE27this_possible_word_contains+216], %rs71;
	st.shared.u8 	[_ZZ24set_filter_table_entriesPKhjjS0_jjS0_jS0_jPjjE27this_possible_word_contains+217], %rs71;
	st.shared.u8 	[_ZZ24set_filter_table_entriesPKhjjS0_jjS0_jS0_jPjjE27this_possible_word_contains+218], %rs71;
	st.shared.u8 	[_ZZ24set_filter_table_entriesPKhjjS0_jjS0_jS0_jPjjE27this_possible_word_contains+219], %rs71;
	st.shared.u8 	[_ZZ24set_filter_table_entriesPKhjjS0_jjS0_jS0_jPjjE27this_possible_word_contains+220], %rs71;
	st.shared.u8 	[_ZZ24set_filter_table_entriesPKhjjS0_jjS0_jS0_jPjjE27this_possible_word_contains+221], %rs71;
	st.shared.u8 	[_ZZ24set_filter_table_entriesPKhjjS0_jjS0_jS0_jPjjE27this_possible_word_contains+222], %rs71;
	st.shared.u8 	[_ZZ24set_filter_table_entriesPKhjjS0_jjS0_jS0_jPjjE27this_possible_word_contains+223], %rs71;
	st.shared.u8 	[_ZZ24set_filter_table_entriesPKhjjS0_jjS0_jS0_jPjjE27this_possible_word_contains+224], %rs71;
	st.shared.u8 	[_ZZ24set_filter_table_entriesPKhjjS0_jjS0_jS0_jPjjE27this_possible_word_contains+225], %rs71;
	st.shared.u8 	[_ZZ24set_filter_table_entriesPKhjjS0_jjS0_jS0_jPjjE27this_possible_word_contains+226], %rs71;
	st.shared.u8 	[_ZZ24set_filter_table_entriesPKhjjS0_jjS0_jS0_jPjjE27this_possible_word_contains+227], %rs71;
	st.shared.u8 	[_ZZ24set_filter_table_entriesPKhjjS0_jjS0_jS0_jPjjE27this_possible_word_contains+228], %rs71;
	st.shared.u8 	[_ZZ24set_filter_table_entriesPKhjjS0_jjS0_jS0_jPjjE27this_possible_word_contains+229], %rs71;
	st.shared.u8 	[_ZZ24set_filter_table_entriesPKhjjS0_jjS0_jS0_jPjjE27this_possible_word_contains+230], %rs71;
	st.shared.u8 	[_ZZ24set_filter_table_entriesPKhjjS0_jjS0_jS0_jPjjE27this_possible_word_contains+231], %rs71;
	st.shared.u8 	[_ZZ24set_filter_table_entriesPKhjjS0_jjS0_jS0_jPjjE27this_possible_word_contains+232], %rs71;
	st.shared.u8 	[_ZZ24set_filter_table_entriesPKhjjS0_jjS0_jS0_jPjjE27this_possible_word_contains+233], %rs71;
	st.shared.u8 	[_ZZ24set_filter_table_entriesPKhjjS0_jjS0_jS0_jPjjE27this_possible_word_contains+234], %rs71;
	st.shared.u8 	[_ZZ24set_filter_table_entriesPKhjjS0_jjS0_jS0_jPjjE27this_possible_word_contains+235], %rs71;
	st.shared.u8 	[_ZZ24set_filter_table_entriesPKhjjS0_jjS0_jS0_jPjjE27this_possible_word_contains+236], %rs71;
	st.shared.u8 	[_ZZ24set_filter_table_entriesPKhjjS0_jjS0_jS0_jPjjE27this_possible_word_contains+237], %rs71;
	st.shared.u8 	[_ZZ24set_filter_table_entriesPKhjjS0_jjS0_jS0_jPjjE27this_possible_word_contains+238], %rs71;
	st.shared.u8 	[_ZZ24set_filter_table_entriesPKhjjS0_jjS0_jS0_jPjjE27this_possible_word_contains+239], %rs71;
	st.shared.u8 	[_ZZ24set_filter_table_entriesPKhjjS0_jjS0_jS0_jPjjE27this_possible_word_contains+240], %rs71;
	st.shared.u8 	[_ZZ24set_filter_table_entriesPKhjjS0_jjS0_jS0_jPjjE27this_possible_word_contains+241], %rs71;
	st.shared.u8 	[_ZZ24set_filter_table_entriesPKhjjS0_jjS0_jS0_jPjjE27this_possible_word_contains+242], %rs71;
	st.shared.u8 	[_ZZ24set_filter_table_entriesPKhjjS0_jjS0_jS0_jPjjE27this_possible_word_contains+243], %rs71;
	st.shared.u8 	[_ZZ24set_filter_table_entriesPKhjjS0_jjS0_jS0_jPjjE27this_possible_word_contains+244], %rs71;
	st.shared.u8 	[_ZZ24set_filter_table_entriesPKhjjS0_jjS0_jS0_jPjjE27this_possible_word_contains+245], %rs71;
	st.shared.u8 	[_ZZ24set_filter_table_entriesPKhjjS0_jjS0_jS0_jPjjE27this_possible_word_contains+246], %rs71;
	st.shared.u8 	[_ZZ24set_filter_table_entriesPKhjjS0_jjS0_jS0_jPjjE27this_possible_word_contains+247], %rs71;
	st.shared.u8 	[_ZZ24set_filter_table_entriesPKhjjS0_jjS0_jS0_jPjjE27this_possible_word_contains+248], %rs71;
	st.shared.u8 	[_ZZ24set_filter_table_entriesPKhjjS0_jjS0_jS0_jPjjE27this_possible_word_contains+249], %rs71;
	st.shared.u8 	[_ZZ24set_filter_table_entriesPKhjjS0_jjS0_jS0_jPjjE27this_possible_word_contains+250], %rs71;
	st.shared.u8 	[_ZZ24set_filter_table_entriesPKhjjS0_jjS0_jS0_jPjjE27this_possible_word_contains+251], %rs71;
	st.shared.u8 	[_ZZ24set_filter_table_entriesPKhjjS0_jjS0_jS0_jPjjE27this_possible_word_contains+252], %rs71;
	st.shared.u8 	[_ZZ24set_filter_table_entriesPKhjjS0_jjS0_jS0_jPjjE27this_possible_word_contains+253], %rs71;
	st.shared.u8 	[_ZZ24set_filter_table_entriesPKhjjS0_jjS0_jS0_jPjjE27this_possible_word_contains+254], %rs71;
	st.shared.u8 	[_ZZ24set_filter_table_entriesPKhjjS0_jjS0_jS0_jPjjE27this_possible_word_contains+255], %rs71;
$L__BB2_25:
	setp.gt.u32 	%p55, %r1, 4;
	@%p55 bra 	$L__BB2_27;
	mul.lo.s32 	%r75, %r89, %r29;
	cvt.u64.u32 	%rd20, %r75;
	add.s64 	%rd22, %rd20, %rd21;
	add.s64 	%rd23, %rd1, %rd22;
	ld.global.u8 	%rs73, [%rd23];
	mov.u32 	%r76, _ZZ24set_filter_table_entriesPKhjjS0_jjS0_jS0_jPjjE18this_possible_word;
	add.s32 	%r77, %r76, %r1;
	st.shared.u8 	[%r77], %rs73;
	cvt.u32.u16 	%r78, %rs73;
	and.b32  	%r79, %r78, 255;
	mov.u32 	%r80, _ZZ24set_filter_table_entriesPKhjjS0_jjS0_jS0_jPjjE27this_possible_word_contains;
	add.s32 	%r81, %r80, %r79;
	mov.b16 	%rs74, 1;
	st.shared.u8 	[%r81], %rs74;
	bra.uni 	$L__BB2_29;
$L__BB2_27:
	setp.ne.s32 	%p56, %r1, 5;
	@%p56 bra 	$L__BB2_29;
	mov.b16 	%rs72, 0;
	st.shared.u8 	[_ZZ24set_filter_table_entriesPKhjjS0_jjS0_jS0_jPjjE18this_possible_word+5], %rs72;
$L__BB2_29:
	bar.sync 	0;
	mov.b32 	%r91, 0;
	@%p57 bra 	$L__BB2_64;
	setp.eq.s32 	%p58, %r84, 2;
	@%p58 bra 	$L__BB2_34;
	setp.eq.s32 	%p59, %r84, 1;
	@%p59 bra 	$L__BB2_33;
	ld.shared.u8 	%rs77, [_ZZ24set_filter_table_entriesPKhjjS0_jjS0_jS0_jPjjE18this_possible_word];
	and.b16  	%rs78, %rs107, 255;
	setp.eq.s16 	%p92, %rs78, %rs77;
	bra.uni 	$L__BB2_35;
$L__BB2_33:
	ld.shared.u8 	%rs76, [%r4];
	setp.ne.s16 	%p92, %rs76, 0;
	bra.uni 	$L__BB2_35;
$L__BB2_34:
	ld.shared.u8 	%rs75, [%r4];
	setp.eq.s16 	%p92, %rs75, 0;
$L__BB2_35:
	setp.eq.s32 	%p60, %r85, 0;
	@%p60 bra 	$L__BB2_41;
	mov.pred 	%p93, 0;
	setp.eq.s32 	%p61, %r85, 1;
	@%p61 bra 	$L__BB2_39;
	not.pred 	%p63, %p92;
	@%p63 bra 	$L__BB2_42;
	ld.shared.u8 	%rs79, [%r5];
	setp.eq.s16 	%p93, %rs79, 0;
	bra.uni 	$L__BB2_42;
$L__BB2_39:
	not.pred 	%p65, %p92;
	@%p65 bra 	$L__BB2_42;
	ld.shared.u8 	%rs80, [%r5];
	setp.ne.s16 	%p93, %rs80, 0;
	bra.uni 	$L__BB2_42;
$L__BB2_41:
	ld.shared.u8 	%rs81, [_ZZ24set_filter_table_entriesPKhjjS0_jjS0_jS0_jPjjE18this_possible_word+1];
	and.b16  	%rs84, %rs106, 255;
	setp.eq.s16 	%p66, %rs84, %rs81;
	and.pred  	%p93, %p92, %p66;
$L__BB2_42:
	setp.eq.s32 	%p67, %r86, 0;
	@%p67 bra 	$L__BB2_48;
	mov.pred 	%p94, 0;
	setp.eq.s32 	%p68, %r86, 1;
	@%p68 bra 	$L__BB2_46;
	not.pred 	%p70, %p93;
	@%p70 bra 	$L__BB2_49;
	ld.shared.u8 	%rs85, [%r6];
	setp.eq.s16 	%p94, %rs85, 0;
	bra.uni 	$L__BB2_49;
$L__BB2_46:
	not.pred 	%p72, %p93;
	@%p72 bra 	$L__BB2_49;
	ld.shared.u8 	%rs86, [%r6];
	setp.ne.s16 	%p94, %rs86, 0;
	bra.uni 	$L__BB2_49;
$L__BB2_48:
	ld.shared.u8 	%rs87, [_ZZ24set_filter_table_entriesPKhjjS0_jjS0_jS0_jPjjE18this_possible_word+2];
	and.b16  	%rs90, %rs105, 255;
	setp.eq.s16 	%p73, %rs90, %rs87;
	and.pred  	%p94, %p93, %p73;
$L__BB2_49:
	setp.eq.s32 	%p74, %r87, 0;
	@%p74 bra 	$L__BB2_55;
	mov.pred 	%p95, 0;
	setp.eq.s32 	%p75, %r87, 1;
	@%p75 bra 	$L__BB2_53;
	not.pred 	%p77, %p94;
	@%p77 bra 	$L__BB2_56;
	ld.shared.u8 	%rs91, [%r7];
	setp.eq.s16 	%p95, %rs91, 0;
	bra.uni 	$L__BB2_56;
$L__BB2_53:
	not.pred 	%p79, %p94;
	@%p79 bra 	$L__BB2_56;
	ld.shared.u8 	%rs92, [%r7];
	setp.ne.s16 	%p95, %rs92, 0;
	bra.uni 	$L__BB2_56;
$L__BB2_55:
	ld.shared.u8 	%rs93, [_ZZ24set_filter_table_entriesPKhjjS0_jjS0_jS0_jPjjE18this_possible_word+3];
	and.b16  	%rs96, %rs104, 255;
	setp.eq.s16 	%p80, %rs96, %rs93;
	and.pred  	%p95, %p94, %p80;
$L__BB2_56:
	setp.eq.s32 	%p81, %r88, 0;
	@%p81 bra 	$L__BB2_62;
	mov.pred 	%p96, 0;
	setp.eq.s32 	%p82, %r88, 1;
	@%p82 bra 	$L__BB2_60;
	not.pred 	%p84, %p95;
	@%p84 bra 	$L__BB2_63;
	ld.shared.u8 	%rs97, [%r8];
	setp.eq.s16 	%p96, %rs97, 0;
	bra.uni 	$L__BB2_63;
$L__BB2_60:
	not.pred 	%p86, %p95;
	@%p86 bra 	$L__BB2_63;
	ld.shared.u8 	%rs98, [%r8];
	setp.ne.s16 	%p96, %rs98, 0;
	bra.uni 	$L__BB2_63;
$L__BB2_62:
	ld.shared.u8 	%rs99, [_ZZ24set_filter_table_entriesPKhjjS0_jjS0_jS0_jPjjE18this_possible_word+4];
	and.b16  	%rs102, %rs103, 255;
	setp.eq.s16 	%p87, %rs102, %rs99;
	and.pred  	%p96, %p95, %p87;
$L__BB2_63:
	selp.u32 	%r91, 1, 0, %p96;
$L__BB2_64:
	bar.sync 	0;
	add.s32 	%r92, %r91, %r92;
	add.s32 	%r89, %r89, 1;
	setp.ne.s32 	%p88, %r89, %r28;
	@%p88 bra 	$L__BB2_23;
$L__BB2_65:
	setp.ge.u32 	%p89, %r3, %r28;
	setp.ge.u32 	%p90, %r2, %r27;
	or.pred  	%p91, %p90, %p89;
	@%p91 bra 	$L__BB2_67;
	mul.lo.s32 	%r83, %r30, %r3;
	cvt.u64.u32 	%rd24, %r83;
	cvta.to.global.u64 	%rd25, %rd3;
	add.s64 	%rd26, %rd25, %rd24;
	mul.wide.u32 	%rd27, %r2, 4;
	add.s64 	%rd28, %rd26, %rd27;
	st.global.u32 	[%rd28], %r92;
$L__BB2_67:
	ret;

}


// ===== COMPILED SASS (sm_100) =====

	.target	sm_100

	.elftype	@"ET_EXEC"


//--------------------- .note.nv.tkinfo           --------------------------
	.section	.note.nv.tkinfo,"",@"SHT_NOTE"
	.sectionflags	@"SHF_NOTE_NV_TKINFO"
	.tkinfo
        /*0018*/ 	.word	0x00000002
        /*0030*/ 	.string	""
        /*0030*/ 	.string	"ptxas"
        /*0030*/ 	.string	"Cuda compilation tools, release 13.0, V13.0.88"
        /*0030*/ 	.string	"Build cuda_13.0.r13.0/compiler.36424714_0"
        /*0030*/ 	.string	"-arch sm_100 -m 64 "



//--------------------- .note.nv.cuinfo           --------------------------
	.section	.note.nv.cuinfo,"",@"SHT_NOTE"
	.sectionflags	@"SHF_NOTE_NV_CUINFO"
        /*0018*/ 	.short	0x0002
        /*001a*/ 	.short	0x0064
        /*001c*/ 	.short	0x0082
	.zero		2


//--------------------- .nv.info                  --------------------------
	.section	.nv.info,"",@"SHT_CUDA_INFO"
	.align	4


	//----- nvinfo : EIATTR_REGCOUNT
	.align		4
        /*0000*/ 	.byte	0x04, 0x2f
        /*0002*/ 	.short	(.L_1 - .L_0)
	.align		4
.L_0:
        /*0004*/ 	.word	index@(_Z13compute_statsjjPKjjP10GuessStats)
        /*0008*/ 	.word	0x00000020


	//----- nvinfo : EIATTR_FRAME_SIZE
	.align		4
.L_1:
        /*000c*/ 	.byte	0x04, 0x11
        /*000e*/ 	.short	(.L_3 - .L_2)
	.align		4
.L_2:
        /*0010*/ 	.word	index@($__internal_0_$__cuda_sm20_div_rn_f64_full)
        /*0014*/ 	.word	0x00000000


	//----- nvinfo : EIATTR_FRAME_SIZE
	.align		4
.L_3:
        /*0018*/ 	.byte	0x04, 0x11
        /*001a*/ 	.short	(.L_5 - .L_4)
	.align		4
.L_4:
        /*001c*/ 	.word	index@(_Z13compute_statsjjPKjjP10GuessStats)
        /*0020*/ 	.word	0x00000000


	//----- nvinfo : EIATTR_REGCOUNT
	.align		4
.L_5:
        /*0024*/ 	.byte	0x04, 0x2f
        /*0026*/ 	.short	(.L_7 - .L_6)
	.align		4
.L_6:
        /*0028*/ 	.word	index@(_Z14filter_answers4Word6ResultPKhjjS2_jPb)
        /*002c*/ 	.word	0x00000011


	//----- nvinfo : EIATTR_FRAME_SIZE
	.align		4
.L_7:
        /*0030*/ 	.byte	0x04, 0x11
        /*0032*/ 	.short	(.L_9 - .L_8)
	.align		4
.L_8:
        /*0034*/ 	.word	index@(_Z14filter_answers4Word6ResultPKhjjS2_jPb)
        /*0038*/ 	.word	0x00000100


	//----- nvinfo : EIATTR_REGCOUNT
	.align		4
.L_9:
        /*003c*/ 	.byte	0x04, 0x2f
        /*003e*/ 	.short	(.L_11 - .L_10)
	.align		4
.L_10:
        /*0040*/ 	.word	index@(_Z24set_filter_table_entriesPKhjjS0_jjS0_jS0_jPjj)
        /*0044*/ 	.word	0x00000019


	//----- nvinfo : EIATTR_FRAME_SIZE
	.align		4
.L_11:
        /*0048*/ 	.byte	0x04, 0x11
        /*004a*/ 	.short	(.L_13 - .L_12)
	.align		4
.L_12:
        /*004c*/ 	.word	index@(_Z24set_filter_table_entriesPKhjjS0_jjS0_jS0_jPjj)
        /*0050*/ 	.word	0x00000000


	//----- nvinfo : EIATTR_MIN_STACK_SIZE
	.align		4
.L_13:
        /*0054*/ 	.byte	0x04, 0x12
        /*0056*/ 	.short	(.L_15 - .L_14)
	.align		4
.L_14:
        /*0058*/ 	.word	index@(_Z24set_filter_table_entriesPKhjjS0_jjS0_jS0_jPjj)
        /*005c*/ 	.word	0x00000000


	//----- nvinfo : EIATTR_MIN_STACK_SIZE
	.align		4
.L_15:
        /*0060*/ 	.byte	0x04, 0x12
        /*0062*/ 	.short	(.L_17 - .L_16)
	.align		4
.L_16:
        /*0064*/ 	.word	index@(_Z14filter_answers4Word6ResultPKhjjS2_jPb)
        /*0068*/ 	.word	0x00000100


	//----- nvinfo : EIATTR_MIN_STACK_SIZE
	.align		4
.L_17:
        /*006c*/ 	.byte	0x04, 0x12
        /*006e*/ 	.short	(.L_19 - .L_18)
	.align		4
.L_18:
        /*0070*/ 	.word	index@(_Z13compute_statsjjPKjjP10GuessStats)
        /*0074*/ 	.word	0x00000000
.L_19:


//--------------------- .nv.compat                --------------------------
	.section	.nv.compat,"",@"SHT_CUDA_COMPAT_INFO"
	.align	4
        /*0000*/ 	.byte	0x02, 0x09, 0x00, 0x00, 0x02, 0x02, 0x01, 0x00, 0x02, 0x05, 0x05, 0x00, 0x03, 0x07, 0x01, 0x01
        /*0010*/ 	.byte	0x02, 0x03, 0x00, 0x00, 0x02, 0x06, 0x01, 0x00, 0x04, 0x0b, 0x08, 0x00, 0x01, 0x00, 0x00, 0x00
        /*0020*/ 	.byte	0x00, 0x00, 0x00, 0x00


//--------------------- .nv.info._Z24set_filter_table_entriesPKhjjS0_jjS0_jS0_jPjj --------------------------
	.section	.nv.info._Z24set_filter_table_entriesPKhjjS0_jjS0_jS0_jPjj,"",@"SHT_CUDA_INFO"
	.sectionflags	@""
	.align	4


	//----- nvinfo : EIATTR_CUDA_API_VERSION
	.align		4
        /*0000*/ 	.byte	0x04, 0x37
        /*0002*/ 	.short	(.L_21 - .L_20)
.L_20:
        /*0004*/ 	.word	0x00000082


	//----- nvinfo : EIATTR_KPARAM_INFO
	.align		4
.L_21:
        /*0008*/ 	.byte	0x04, 0x17
        /*000a*/ 	.short	(.L_23 - .L_22)
.L_22:
        /*000c*/ 	.word	0x00000000
        /*0010*/ 	.short	0x000b
        /*0012*/ 	.short	0x0048
        /*0014*/ 	.byte	0x00, 0xf0, 0x11, 0x00


	//----- nvinfo : EIATTR_KPARAM_INFO
	.align		4
.L_23:
        /*0018*/ 	.byte	0x04, 0x17
        /*001a*/ 	.short	(.L_25 - .L_24)
.L_24:
        /*001c*/ 	.word	0x00000000
        /*0020*/ 	.short	0x000a
        /*0022*/ 	.short	0x0040
        /*0024*/ 	.byte	0x00, 0xf5, 0x21, 0x00


	//----- nvinfo : EIATTR_KPARAM_INFO
	.align		4
.L_25:
        /*0028*/ 	.byte	0x04, 0x17
        /*002a*/ 	.short	(.L_27 - .L_26)
.L_26:
        /*002c*/ 	.word	0x00000000
        /*0030*/ 	.short	0x0009
        /*0032*/ 	.short	0x0038
        /*0034*/ 	.byte	0x00, 0xf0, 0x11, 0x00


	//----- nvinfo : EIATTR_KPARAM_INFO
	.align		4
.L_27:
        /*0038*/ 	.byte	0x04, 0x17
        /*003a*/ 	.short	(.L_29 - .L_28)
.L_28:
        /*003c*/ 	.word	0x00000000
        /*0040*/ 	.short	0x0008
        /*0042*/ 	.short	0x0030
        /*0044*/ 	.byte	0x00, 0xf5, 0x21, 0x00


	//----- nvinfo : EIATTR_KPARAM_INFO
	.align		4
.L_29:
        /*0048*/ 	.byte	0x04, 0x17
        /*004a*/ 	.short	(.L_31 - .L_30)
.L_30:
        /*004c*/ 	.word	0x00000000
        /*0050*/ 	.short	0x0007
        /*0052*/ 	.short	0x0028
        /*0054*/ 	.byte	0x00, 0xf0, 0x11, 0x00


	//----- nvinfo : EIATTR_KPARAM_INFO
	.align		4
.L_31:
        /*0058*/ 	.byte	0x04, 0x17
        /*005a*/ 	.short	(.L_33 - .L_32)
.L_32:
        /*005c*/ 	.word	0x00000000
        /*0060*/ 	.short	0x0006
        /*0062*/ 	.short	0x0020
        /*0064*/ 	.byte	0x00, 0xf5, 0x21, 0x00


	//----- nvinfo : EIATTR_KPARAM_INFO
	.align		4
.L_33:
        /*0068*/ 	.byte	0x04, 0x17
        /*006a*/ 	.short	(.L_35 - .L_34)
.L_34:
        /*006c*/ 	.word	0x00000000
        /*0070*/ 	.short	0x0005
        /*0072*/ 	.short	0x001c
        /*0074*/ 	.byte	0x00, 0xf0, 0x11, 0x00


	//----- nvinfo : EIATTR_KPARAM_INFO
	.align		4
.L_35:
        /*0078*/ 	.byte	0x04, 0x17
        /*007a*/ 	.short	(.L_37 - .L_36)
.L_36:
        /*007c*/ 	.word	0x00000000
        /*0080*/ 	.short	0x0004
        /*0082*/ 	.short	0x0018
        /*0084*/ 	.byte	0x00, 0xf0, 0x11, 0x00


	//----- nvinfo : EIATTR_KPARAM_INFO
	.align		4
.L_37:
        /*0088*/ 	.byte	0x04, 0x17
        /*008a*/ 	.short	(.L_39 - .L_38)
.L_38:
        /*008c*/ 	.word	0x00000000
        /*0090*/ 	.short	0x0003
        /*0092*/ 	.short	0x0010
        /*0094*/ 	.byte	0x00, 0xf5, 0x21, 0x00


	//----- nvinfo : EIATTR_KPARAM_INFO
	.align		4
.L_39:
        /*0098*/ 	.byte	0x04, 0x17
        /*009a*/ 	.short	(.L_41 - .L_40)
.L_40:
        /*009c*/ 	.word	0x00000000
        /*00a0*/ 	.short	0x0002
        /*00a2*/ 	.short	0x000c
        /*00a4*/ 	.byte	0x00, 0xf0, 0x11, 0x00


	//----- nvinfo : EIATTR_KPARAM_INFO
	.align		4
.L_41:
        /*00a8*/ 	.byte	0x04, 0x17
        /*00aa*/ 	.short	(.L_43 - .L_42)
.L_42:
        /*00ac*/ 	.word	0x00000000
        /*00b0*/ 	.short	0x0001
        /*00b2*/ 	.short	0x0008
        /*00b4*/ 	.byte	0x00, 0xf0, 0x11, 0x00


	//----- nvinfo : EIATTR_KPARAM_INFO
	.align		4
.L_43:
        /*00b8*/ 	.byte	0x04, 0x17
        /*00ba*/ 	.short	(.L_45 - .L_44)
.L_44:
        /*00bc*/ 	.word	0x00000000
        /*00c0*/ 	.short	0x0000
        /*00c2*/ 	.short	0x0000
        /*00c4*/ 	.byte	0x00, 0xf5, 0x21, 0x00


	//----- nvinfo : EIATTR_SPARSE_MMA_MASK
	.align		4
.L_45:
        /*00c8*/ 	.byte	0x03, 0x50
        /*00ca*/ 	.short	0x0000


	//----- nvinfo : EIATTR_MAXREG_COUNT
	.align		4
        /*00cc*/ 	.byte	0x03, 0x1b
        /*00ce*/ 	.short	0x00ff


	//----- nvinfo : EIATTR_NUM_BARRIERS
	.align		4
        /*00d0*/ 	.byte	0x02, 0x4c
        /*00d2*/ 	.byte	0x01
	.zero		1


	//----- nvinfo : EIATTR_MERCURY_ISA_VERSION
	.align		4
        /*00d4*/ 	.byte	0x03, 0x5f
        /*00d6*/ 	.short	0x0101


	//----- nvinfo : EIATTR_VRC_CTA_INIT_COUNT
	.align		4
        /*00d8*/ 	.byte	0x02, 0x4a
	.zero		1
	.zero		1


	//----- nvinfo : EIATTR_EXIT_INSTR_OFFSETS
	.align		4
        /*00dc*/ 	.byte	0x04, 0x1c
        /*00de*/ 	.short	(.L_47 - .L_46)


	//   ....[0]....
.L_46:
        /*00e0*/ 	.word	0x000024d0


	//   ....[1]....
        /*00e4*/ 	.word	0x00002550


	//----- nvinfo : EIATTR_INDIRECT_BRANCH_TARGETS
	.align		4
.L_47:
        /*00e8*/ 	.byte	0x04, 0x34
        /*00ea*/ 	.short	(.L_49 - .L_48)


	//   ....[0]....
.L_48:
        /*00ec*/ 	.word	.L_x_92@srel
        /*00f0*/ 	.short	0x0
        /*00f2*/ 	.short	0x0
        /*00f4*/ 	.word	0x3
        /*00f8*/ 	.word	.L_x_93@srel
        /*00fc*/ 	.word	.L_x_94@srel
        /*0100*/ 	.word	.L_x_95@srel


	//----- nvinfo : EIATTR_CRS_STACK_SIZE
	.align		4
.L_49:
        /*0104*/ 	.byte	0x04, 0x1e
        /*0106*/ 	.short	(.L_51 - .L_50)
.L_50:
        /*0108*/ 	.word	0x00000000


	//----- nvinfo : EIATTR_CBANK_PARAM_SIZE
	.align		4
.L_51:
        /*010c*/ 	.byte	0x03, 0x19
        /*010e*/ 	.short	0x004c


	//----- nvinfo : EIATTR_PARAM_CBANK
	.align		4
        /*0110*/ 	.byte	0x04, 0x0a
        /*0112*/ 	.short	(.L_53 - .L_52)
	.align		4
.L_52:
        /*0114*/ 	.word	index@(.nv.constant0._Z24set_filter_table_entriesPKhjjS0_jjS0_jS0_jPjj)
        /*0118*/ 	.short	0x0380
        /*011a*/ 	.short	0x004c


	//----- nvinfo : EIATTR_SW_WAR
	.align		4
.L_53:
        /*011c*/ 	.byte	0x04, 0x36
        /*011e*/ 	.short	(.L_55 - .L_54)
.L_54:
        /*0120*/ 	.word	0x00000008
.L_55:


//--------------------- .nv.info._Z14filter_answers4Word6ResultPKhjjS2_jPb --------------------------
	.section	.nv.info._Z14filter_answers4Word6ResultPKhjjS2_jPb,"",@"SHT_CUDA_INFO"
	.sectionflags	@""
	.align	4


	//----- nvinfo : EIATTR_CUDA_API_VERSION
	.align		4
        /*0000*/ 	.byte	0x04, 0x37
        /*0002*/ 	.short	(.L_57 - .L_56)
.L_56:
        /*0004*/ 	.word	0x00000082


	//----- nvinfo : EIATTR_KPARAM_INFO
	.align		4
.L_57:
        /*0008*/ 	.byte	0x04, 0x17
        /*000a*/ 	.short	(.L_59 - .L_58)
.L_58:
        /*000c*/ 	.word	0x00000000
        /*0010*/ 	.short	0x0007
        /*0012*/ 	.short	0x0040
        /*0014*/ 	.byte	0x00, 0xf5, 0x21, 0x00


	//----- nvinfo : EIATTR_KPARAM_INFO
	.align		4
.L_59:
        /*0018*/ 	.byte	0x04, 0x17
        /*001a*/ 	.short	(.L_61 - .L_60)
.L_60:
        /*001c*/ 	.word	0x00000000
        /*0020*/ 	.short	0x0006
        /*0022*/ 	.short	0x0038
        /*0024*/ 	.byte	0x00, 0xf0, 0x11, 0x00


	//----- nvinfo : EIATTR_KPARAM_INFO
	.align		4
.L_61:
        /*0028*/ 	.byte	0x04, 0x17
        /*002a*/ 	.short	(.L_63 - .L_62)
.L_62:
        /*002c*/ 	.word	0x00000000
        /*0030*/ 	.short	0x0005
        /*0032*/ 	.short	0x0030
        /*0034*/ 	.byte	0x00, 0xf5, 0x21, 0x00


	//----- nvinfo : EIATTR_KPARAM_INFO
	.align		4
.L_63:
        /*0038*/ 	.byte	0x04, 0x17
        /*003a*/ 	.short	(.L_65 - .L_64)
.L_64:
        /*003c*/ 	.word	0x00000000
        /*0040*/ 	.short	0x0004
        /*0042*/ 	.short	0x002c
        /*0044*/ 	.byte	0x00, 0xf0, 0x11, 0x00


	//----- nvinfo : EIATTR_KPARAM_INFO
	.align		4
.L_65:
        /*0048*/ 	.byte	0x04, 0x17
        /*004a*/ 	.short	(.L_67 - .L_66)
.L_66:
        /*004c*/ 	.word	0x00000000
        /*0050*/ 	.short	0x0003
        /*0052*/ 	.short	0x0028
        /*0054*/ 	.byte	0x00, 0xf0, 0x11, 0x00


	//----- nvinfo : EIATTR_KPARAM_INFO
	.align		4
.L_67:
        /*0058*/ 	.byte	0x04, 0x17
        /*005a*/ 	.short	(.L_69 - .L_68)
.L_68:
        /*005c*/ 	.word	0x00000000
        /*0060*/ 	.short	0x0002
        /*0062*/ 	.short	0x0020
        /*0064*/ 	.byte	0x00, 0xf5, 0x21, 0x00


	//----- nvinfo : EIATTR_KPARAM_INFO
	.align		4
.L_69:
        /*0068*/ 	.byte	0x04, 0x17
        /*006a*/ 	.short	(.L_71 - .L_70)
.L_70:
        /*006c*/ 	.word	0x00000000
        /*0070*/ 	.short	0x0001
        /*0072*/ 	.short	0x0008
        /*0074*/ 	.byte	0x00, 0xf0, 0x51, 0x00


	//----- nvinfo : EIATTR_KPARAM_INFO
	.align		4
.L_71:
        /*0078*/ 	.byte	0x04, 0x17
        /*007a*/ 	.short	(.L_73 - .L_72)
.L_72:
        /*007c*/ 	.word	0x00000000
        /*0080*/ 	.short	0x0000
        /*0082*/ 	.short	0x0000
        /*0084*/ 	.byte	0x00, 0xf0, 0x15, 0x00


	//----- nvinfo : EIATTR_SPARSE_MMA_MASK
	.align		4
.L_73:
        /*0088*/ 	.byte	0x03, 0x50
        /*008a*/ 	.short	0x0000


	//----- nvinfo : EIATTR_MAXREG_COUNT
	.align		4
        /*008c*/ 	.byte	0x03, 0x1b
        /*008e*/ 	.short	0x00ff


	//----- nvinfo : EIATTR_MERCURY_ISA_VERSION
	.align		4
        /*0090*/ 	.byte	0x03, 0x5f
        /*0092*/ 	.short	0x0101


	//----- nvinfo : EIATTR_VRC_CTA_INIT_COUNT
	.align		4
        /*0094*/ 	.byte	0x02, 0x4a
	.zero		1
	.zero		1


	//----- nvinfo : EIATTR_EXIT_INSTR_OFFSETS
	.align		4
        /*0098*/ 	.byte	0x04, 0x1c
        /*009a*/ 	.short	(.L_75 - .L_74)


	//   ....[0]....
.L_74:
        /*009c*/ 	.word	0x00000080


	//   ....[1]....
        /*00a0*/ 	.word	0x00000ce0


	//----- nvinfo : EIATTR_INDIRECT_BRANCH_TARGETS
	.align		4
.L_75:
        /*00a4*/ 	.byte	0x04, 0x34
        /*00a6*/ 	.short	(.L_77 - .L_76)


	//   ....[0]....
.L_76:
        /*00a8*/ 	.word	.L_x_96@srel
        /*00ac*/ 	.short	0x0
        /*00ae*/ 	.short	0x0
        /*00b0*/ 	.word	0x3
        /*00b4*/ 	.word	.L_x_97@srel
        /*00b8*/ 	.word	.L_x_98@srel
        /*00bc*/ 	.word	.L_x_99@srel


	//   ....[1]....
        /*00c0*/ 	.word	.L_x_100@srel
        /*00c4*/ 	.short	0x0
        /*00c6*/ 	.short	0x0
        /*00c8*/ 	.word	0x3
        /*00cc*/ 	.word	.L_x_101@srel
        /*00d0*/ 	.word	.L_x_102@srel
        /*00d4*/ 	.word	.L_x_103@srel


	//   ....[2]....
        /*00d8*/ 	.word	.L_x_104@srel
        /*00dc*/ 	.short	0x0
        /*00de*/ 	.short	0x0
        /*00e0*/ 	.word	0x3
        /*00e4*/ 	.word	.L_x_105@srel
        /*00e8*/ 	.word	.L_x_106@srel
        /*00ec*/ 	.word	.L_x_107@srel


	//   ....[3]....
        /*00f0*/ 	.word	.L_x_108@srel
        /*00f4*/ 	.short	0x0
        /*00f6*/ 	.short	0x0
        /*00f8*/ 	.word	0x3
        /*00fc*/ 	.word	.L_x_109@srel
        /*0100*/ 	.word	.L_x_110@srel
        /*0104*/ 	.word	.L_x_111@srel


	//----- nvinfo : EIATTR_CRS_STACK_SIZE
	.align		4
.L_77:
        /*0108*/ 	.byte	0x04, 0x1e
        /*010a*/ 	.short	(.L_79 - .L_78)
.L_78:
        /*010c*/ 	.word	0x00000000


	//----- nvinfo : EIATTR_CBANK_PARAM_SIZE
	.align		4
.L_79:
        /*0110*/ 	.byte	0x03, 0x19
        /*0112*/ 	.short	0x0048


	//----- nvinfo : EIATTR_PARAM_CBANK
	.align		4
        /*0114*/ 	.byte	0x04, 0x0a
        /*0116*/ 	.short	(.L_81 - .L_80)
	.align		4
.L_80:
        /*0118*/ 	.word	index@(.nv.constant0._Z14filter_answers4Word6ResultPKhjjS2_jPb)
        /*011c*/ 	.short	0x0380
        /*011e*/ 	.short	0x0048


	//----- nvinfo : EIATTR_SW_WAR
	.align		4
.L_81:
        /*0120*/ 	.byte	0x04, 0x36
        /*0122*/ 	.short	(.L_83 - .L_82)
.L_82:
        /*0124*/ 	.word	0x00000008
.L_83:


//--------------------- .nv.info._Z13compute_statsjjPKjjP10GuessStats --------------------------
	.section	.nv.info._Z13compute_statsjjPKjjP10GuessStats,"",@"SHT_CUDA_INFO"
	.sectionflags	@""
	.align	4


	//----- nvinfo : EIATTR_CUDA_API_VERSION
	.align		4
        /*0000*/ 	.byte	0x04, 0x37
        /*0002*/ 	.short	(.L_85 - .L_84)
.L_84:
        /*0004*/ 	.word	0x00000082


	//----- nvinfo : EIATTR_KPARAM_INFO
	.align		4
.L_85:
        /*0008*/ 	.byte	0x04, 0x17
        /*000a*/ 	.short	(.L_87 - .L_86)
.L_86:
        /*000c*/ 	.word	0x00000000
        /*0010*/ 	.short	0x0004
        /*0012*/ 	.short	0x0018
        /*0014*/ 	.byte	0x00, 0xf5, 0x21, 0x00


	//----- nvinfo : EIATTR_KPARAM_INFO
	.align		4
.L_87:
        /*0018*/ 	.byte	0x04, 0x17
        /*001a*/ 	.short	(.L_89 - .L_88)
.L_88:
        /*001c*/ 	.word	0x00000000
        /*0020*/ 	.short	0x0003
        /*0022*/ 	.short	0x0010
        /*0024*/ 	.byte	0x00, 0xf0, 0x11, 0x00


	//----- nvinfo : EIATTR_KPARAM_INFO
	.align		4
.L_89:
        /*0028*/ 	.byte	0x04, 0x17
        /*002a*/ 	.short	(.L_91 - .L_90)
.L_90:
        /*002c*/ 	.word	0x00000000
        /*0030*/ 	.short	0x0002
        /*0032*/ 	.short	0x0008
        /*0034*/ 	.byte	0x00, 0xf5, 0x21, 0x00


	//----- nvinfo : EIATTR_KPARAM_INFO
	.align		4
.L_91:
        /*0038*/ 	.byte	0x04, 0x17
        /*003a*/ 	.short	(.L_93 - .L_92)
.L_92:
        /*003c*/ 	.word	0x00000000
        /*0040*/ 	.short	0x0001
        /*0042*/ 	.short	0x0004
        /*0044*/ 	.byte	0x00, 0xf0, 0x11, 0x00


	//----- nvinfo : EIATTR_KPARAM_INFO
	.align		4
.L_93:
        /*0048*/ 	.byte	0x04, 0x17
        /*004a*/ 	.short	(.L_95 - .L_94)
.L_94:
        /*004c*/ 	.word	0x00000000
        /*0050*/ 	.short	0x0000
        /*0052*/ 	.short	0x0000
        /*0054*/ 	.byte	0x00, 0xf0, 0x11, 0x00


	//----- nvinfo : EIATTR_SPARSE_MMA_MASK
	.align		4
.L_95:
        /*0058*/ 	.byte	0x03, 0x50
        /*005a*/ 	.short	0x0000


	//----- nvinfo : EIATTR_MAXREG_COUNT
	.align		4
        /*005c*/ 	.byte	0x03, 0x1b
        /*005e*/ 	.short	0x00ff


	//----- nvinfo : EIATTR_MERCURY_ISA_VERSION
	.align		4
        /*0060*/ 	.byte	0x03, 0x5f
        /*0062*/ 	.short	0x0101


	//----- nvinfo : EIATTR_VRC_CTA_INIT_COUNT
	.align		4
        /*0064*/ 	.byte	0x02, 0x4a
	.zero		1
	.zero		1


	//----- nvinfo : EIATTR_EXIT_INSTR_OFFSETS
	.align		4
        /*0068*/ 	.byte	0x04, 0x1c
        /*006a*/ 	.short	(.L_97 - .L_96)


	//   ....[0]....
.L_96:
        /*006c*/ 	.word	0x00000070


	//   ....[1]....
        /*0070*/ 	.word	0x000023f0


	//----- nvinfo : EIATTR_CRS_STACK_SIZE
	.align		4
.L_97:
        /*0074*/ 	.byte	0x04, 0x1e
        /*0076*/ 	.short	(.L_99 - .L_98)
.L_98:
        /*0078*/ 	.word	0x00000000


	//----- nvinfo : EIATTR_CBANK_PARAM_SIZE
	.align		4
.L_99:
        /*007c*/ 	.byte	0x03, 0x19
        /*007e*/ 	.short	0x0020


	//----- nvinfo : EIATTR_PARAM_CBANK
	.align		4
        /*0080*/ 	.byte	0x04, 0x0a
        /*0082*/ 	.short	(.L_101 - .L_100)
	.align		4
.L_100:
        /*0084*/ 	.word	index@(.nv.constant0._Z13compute_statsjjPKjjP10GuessStats)
        /*0088*/ 	.short	0x0380
        /*008a*/ 	.short	0x0020


	//----- nvinfo : EIATTR_SW_WAR
	.align		4
.L_101:
        /*008c*/ 	.byte	0x04, 0x36
        /*008e*/ 	.short	(.L_103 - .L_102)
.L_102:
        /*0090*/ 	.word	0x00000008
.L_103:


//--------------------- .nv.callgraph             --------------------------
	.section	.nv.callgraph,"",@"SHT_CUDA_CALLGRAPH"
	.align	4
	.sectionentsize	8
	.align		4
        /*0000*/ 	.word	0x00000000
	.align		4
        /*0004*/ 	.word	0xffffffff
	.align		4
        /*0008*/ 	.word	0x00000000
	.align		4
        /*000c*/ 	.word	0xfffffffe
	.align		4
        /*0010*/ 	.word	0x00000000
	.align		4
        /*0014*/ 	.word	0xfffffffd
	.align		4
        /*0018*/ 	.word	0x00000000
	.align		4
        /*001c*/ 	.word	0xfffffffc


//--------------------- .nv.constant2._Z24set_filter_table_entriesPKhjjS0_jjS0_jS0_jPjj --------------------------
	.section	.nv.constant2._Z24set_filter_table_entriesPKhjjS0_jjS0_jS0_jPjj,"a",@progbits
	.sectionflags	@""
	.align	4
.nv.constant2._Z24set_filter_table_entriesPKhjjS0_jjS0_jS0_jPjj:
        /*0000*/ 	.byte	0x80, 0x1e, 0x00, 0x00, 0xb0, 0x1e, 0x00, 0x00, 0x10, 0x1e, 0x00, 0x00


//--------------------- .nv.constant2._Z14filter_answers4Word6ResultPKhjjS2_jPb --------------------------
	.section	.nv.constant2._Z14filter_answers4Word6ResultPKhjjS2_jPb,"a",@progbits
	.sectionflags	@""
	.align	4
.nv.constant2._Z14filter_answers4Word6ResultPKhjjS2_jPb:
        /*0000*/ 	.byte	0x70, 0x06, 0x00, 0x00, 0xd0, 0x05, 0x00, 0x00, 0x10, 0x05, 0x00, 0x00, 0x70, 0x08, 0x00, 0x00
        /*0010*/ 	.byte	0xd0, 0x07, 0x00, 0x00, 0x10, 0x07, 0x00, 0x00, 0x70, 0x0a, 0x00, 0x00, 0xd0, 0x09, 0x00, 0x00
        /*0020*/ 	.byte	0x10, 0x09, 0x00, 0x00, 0x70, 0x0c, 0x00, 0x00, 0xd0, 0x0b, 0x00, 0x00, 0x10, 0x0b, 0x00, 0x00


//--------------------- .text._Z24set_filter_table_entriesPKhjjS0_jjS0_jS0_jPjj --------------------------
	.section	.text._Z24set_filter_table_entriesPKhjjS0_jjS0_jS0_jPjj,"ax",@progbits
	.align	128
.text._Z24set_filter_table_entriesPKhjjS0_jjS0_jS0_jPjj:
        .type           _Z24set_filter_table_entriesPKhjjS0_jjS0_jS0_jPjj,@function
        .size           _Z24set_filter_table_entriesPKhjjS0_jjS0_jS0_jPjj,(.L_x_112 - _Z24set_filter_table_entriesPKhjjS0_jjS0_jS0_jPjj)
        .other          _Z24set_filter_table_entriesPKhjjS0_jjS0_jS0_jPjj,@"STO_CUDA_ENTRY STV_DEFAULT"
_Z24set_filter_table_entriesPKhjjS0_jjS0_jS0_jPjj:
[----:B------:R-:W-:Y:S01]  /*0000*/  LDC R1, c[0x0][0x37c] ;  /* 0x0000df00ff017b82 */ /* 0x000fe20000000800 */
[----:B------:R-:W0:Y:S07]  /*0010*/  S2R R5, SR_TID.X ;  /* 0x0000000000057919 */ /* 0x000e2e0000002100 */
[----:B------:R-:W0:Y:S01]  /*0020*/  S2UR UR4, SR_CTAID.X ;  /* 0x00000000000479c3 */ /* 0x000e220000002500 */
[----:B------:R-:W1:Y:S01]  /*0030*/  LDCU UR12, c[0x0][0x38c] ;  /* 0x00007180ff0c77ac */ /* 0x000e620008000800 */
[----:B------:R-:W-:Y:S01]  /*0040*/  BSSY.RECONVERGENT B0, `(.L_x_0) ;  /* 0x0000023000007945 */ /* 0x000fe20003800200 */
[----:B------:R-:W2:Y:S01]  /*0050*/  S2R R3, SR_TID.Y ;  /* 0x0000000000037919 */ /* 0x000ea20000002200 */
[----:B------:R-:W-:Y:S01]  /*0060*/  PRMT R9, RZ, 0x7610, R9 ;  /* 0x00007610ff097816 */ /* 0x000fe20000000009 */
[----:B------:R-:W3:Y:S01]  /*0070*/  LDCU UR6, c[0x0][0x39c] ;  /* 0x00007380ff0677ac */ /* 0x000ee20008000800 */
[----:B------:R-:W-:-:S02]  /*0080*/  PRMT R8, RZ, 0x7610, R8 ;  /* 0x00007610ff087816 */ /* 0x000fc40000000008 */
[----:B------:R-:W0:Y:S01]  /*0090*/  LDC R0, c[0x0][0x360] ;  /* 0x0000d800ff007b82 */ /* 0x000e220000000800 */
[----:B------:R-:W4:Y:S01]  /*00a0*/  LDCU.64 UR10, c[0x0][0x358] ;  /* 0x00006b00ff0a77ac */ /* 0x000f220008000a00 */
[----:B------:R-:W-:Y:S02]  /*00b0*/  PRMT R7, RZ, 0x7610, R7 ;  /* 0x00007610ff077816 */ /* 0x000fe40000000007 */
[----:B------:R-:W-:Y:S02]  /*00c0*/  PRMT R6, RZ, 0x7610, R6 ;  /* 0x00007610ff067816 */ /* 0x000fe40000000006 */
[----:B------:R-:W-:Y:S02]  /*00d0*/  PRMT R16, RZ, 0x7610, R16 ;  /* 0x00007610ff107816 */ /* 0x000fe40000000010 */
[----:B------:R-:W2:Y:S08]  /*00e0*/  S2UR UR5, SR_CTAID.Y ;  /* 0x00000000000579c3 */ /* 0x000eb00000002600 */
[----:B------:R-:W2:Y:S01]  /*00f0*/  LDC R4, c[0x0][0x364] ;  /* 0x0000d900ff047b82 */ /* 0x000ea20000000800 */
[----:B0-----:R-:W-:-:S05]  /*0100*/  IMAD R0, R0, UR4, R5 ;  /* 0x0000000400007c24 */ /* 0x001fca000f8e0205 */
[----:B-1----:R-:W-:Y:S01]  /*0110*/  ISETP.GE.U32.AND P1, PT, R0, UR12, PT ;  /* 0x0000000c00007c0c */ /* 0x002fe2000bf26070 */
[----:B--2---:R-:W-:-:S05]  /*0120*/  IMAD R4, R4, UR5, R3 ;  /* 0x0000000504047c24 */ /* 0x004fca000f8e0203 */
[----:B---3--:R-:W-:-:S07]  /*0130*/  ISETP.GE.U32.AND P0, PT, R4, UR6, PT ;  /* 0x0000000604007c0c */ /* 0x008fce000bf06070 */
[----:B----4-:R-:W-:Y:S06]  /*0140*/  @P1 BRA `(.L_x_1) ;  /* 0x0000000000481947 */ /* 0x010fec0003800000 */
[----:B------:R-:W0:Y:S01]  /*0150*/  LDC R19, c[0x0][0x388] ;  /* 0x0000e200ff137b82 */ /* 0x000e220000000800 */
[----:B------:R-:W1:Y:S02]  /*0160*/  LDCU.64 UR4, c[0x0][0x380] ;  /* 0x00007000ff0477ac */ /* 0x000e640008000a00 */
[----:B-1----:R-:W-:-:S05]  /*0170*/  IADD3 R2, P1, PT, R0, UR4, RZ ;  /* 0x0000000400027c10 */ /* 0x002fca000ff3e0ff */
[----:B------:R-:W-:Y:S01]  /*0180*/  IMAD.X R3, RZ, RZ, UR5, P1 ;  /* 0x00000005ff037e24 */ /* 0x000fe200088e06ff */
[----:B0-----:R-:W-:Y:S01]  /*0190*/  IADD3 R10, P1, PT, R2, R19, RZ ;  /* 0x00000013020a7210 */ /* 0x001fe20007f3e0ff */
[C---:B------:R-:W-:Y:S01]  /*01a0*/  IMAD R15, R19.reuse, 0x3, RZ ;  /* 0x00000003130f7824 */ /* 0x040fe200078e02ff */
[-C--:B------:R-:W-:Y:S02]  /*01b0*/  LEA R12, P2, R19, R2.reuse, 0x1 ;  /* 0x00000002130c7211 */ /* 0x080fe400078408ff */
[----:B------:R0:W5:Y:S01]  /*01c0*/  LDG.E.U8 R16, desc[UR10][R2.64] ;  /* 0x0000000a02107981 */ /* 0x000162000c1e1100 */
[--C-:B------:R-:W-:Y:S01]  /*01d0*/  IMAD.X R11, RZ, RZ, R3.reuse, P1 ;  /* 0x000000ffff0b7224 */ /* 0x100fe200008e0603 */
[-C--:B------:R-:W-:Y:S02]  /*01e0*/  IADD3 R14, P3, PT, R15, R2.reuse, RZ ;  /* 0x000000020f0e7210 */ /* 0x080fe40007f7e0ff */
[----:B------:R-:W-:Y:S01]  /*01f0*/  LEA R18, P1, R19, R2, 0x2 ;  /* 0x0000000213127211 */ /* 0x000fe200078210ff */
[--C-:B------:R-:W-:Y:S01]  /*0200*/  IMAD.X R13, RZ, RZ, R3.reuse, P2 ;  /* 0x000000ffff0d7224 */ /* 0x100fe200010e0603 */
[----:B------:R0:W5:Y:S01]  /*0210*/  LDG.E.U8 R6, desc[UR10][R10.64] ;  /* 0x0000000a0a067981 */ /* 0x000162000c1e1100 */
[----:B------:R-:W-:-:S02]  /*0220*/  IMAD.X R15, RZ, RZ, R3, P3 ;  /* 0x000000ffff0f7224 */ /* 0x000fc400018e0603 */
[----:B------:R-:W-:Y:S01]  /*0230*/  IMAD.X R19, RZ, RZ, R3, P1 ;  /* 0x000000ffff137224 */ /* 0x000fe200008e0603 */
[----:B------:R0:W5:Y:S04]  /*0240*/  LDG.E.U8 R7, desc[UR10][R12.64] ;  /* 0x0000000a0c077981 */ /* 0x000168000c1e1100 */
[----:B------:R0:W5:Y:S04]  /*0250*/  LDG.E.U8 R8, desc[UR10][R14.64] ;  /* 0x0000000a0e087981 */ /* 0x000168000c1e1100 */
[----:B------:R0:W5:Y:S02]  /*0260*/  LDG.E.U8 R9, desc[UR10][R18.64] ;  /* 0x0000000a12097981 */ /* 0x000164000c1e1100 */
.L_x_1:
[----:B------:R-:W-:Y:S05]  /*0270*/  BSYNC.RECONVERGENT B0 ;  /* 0x0000000000007941 */ /* 0x000fea0003800200 */
.L_x_0:
[----:B------:R-:W-:Y:S04]  /*0280*/  BSSY.RECONVERGENT B0, `(.L_x_2) ;  /* 0x0000014000007945 */ /* 0x000fe80003800200 */
[----:B------:R-:W-:Y:S05]  /*0290*/  @P0 BRA `(.L_x_3) ;  /* 0x0000000000480947 */ /* 0x000fea0003800000 */
[----:B------:R-:W-:-:S13]  /*02a0*/  ISETP.GT.U32.AND P0, PT, R5, 0x4, PT ;  /* 0x000000040500780c */ /* 0x000fda0003f04070 */
[----:B------:R-:W-:Y:S05]  /*02b0*/  @P0 BRA `(.L_x_4) ;  /* 0x00000000002c0947 */ /* 0x000fea0003800000 */
[----:B------:R-:W0:Y:S01]  /*02c0*/  LDCU UR4, c[0x0][0x3b8] ;  /* 0x00007700ff0477ac */ /* 0x000e220008000800 */
[----:B------:R-:W1:Y:S01]  /*02d0*/  LDCU.64 UR8, c[0x0][0x3b0] ;  /* 0x00007600ff0877ac */ /* 0x000e620008000a00 */
[----:B0-----:R-:W-:-:S05]  /*02e0*/  IMAD R2, R4, UR4, RZ ;  /* 0x0000000404027c24 */ /* 0x001fca000f8e02ff */
[----:B-1----:R-:W-:-:S04]  /*02f0*/  IADD3 R2, P0, P1, R2, UR8, R5 ;  /* 0x0000000802027c10 */ /* 0x002fc8000f91e005 */
[----:B------:R-:W-:-:S05]  /*0300*/  IADD3.X R3, PT, PT, RZ, UR9, RZ, P0, P1 ;  /* 0x00000009ff037c10 */ /* 0x000fca00087e24ff */
[----:B------:R-:W2:Y:S01]  /*0310*/  LDG.E.U8 R2, desc[UR10][R2.64] ;  /* 0x0000000a02027981 */ /* 0x000ea2000c1e1100 */
[----:B------:R-:W0:Y:S01]  /*0320*/  S2UR UR5, SR_CgaCtaId ;  /* 0x00000000000579c3 */ /* 0x000e220000008800 */
[----:B------:R-:W-:Y:S02]  /*0330*/  UMOV UR4, 0x400 ;  /* 0x0000040000047882 */ /* 0x000fe40000000000 */
[----:B0-----:R-:W-:-:S09]  /*0340*/  ULEA UR4, UR5, UR4, 0x18 ;  /* 0x0000000405047291 */ /* 0x001fd2000f8ec0ff */
[----:B--2---:R2:W-:Y:S01]  /*0350*/  STS.U8 [R5+UR4], R2 ;  /* 0x0000000205007988 */ /* 0x0045e20008000004 */
[----:B------:R-:W-:Y:S05]  /*0360*/  BRA `(.L_x_3) ;  /* 0x0000000000147947 */ /* 0x000fea0003800000 */
.L_x_4:
[----:B------:R-:W-:-:S13]  /*0370*/  ISETP.NE.AND P0, PT, R5, 0x5, PT ;  /* 0x000000050500780c */ /* 0x000fda0003f05270 */
[----:B0-----:R-:W0:Y:S01]  /*0380*/  @!P0 S2R R3, SR_CgaCtaId ;  /* 0x0000000000038919 */ /* 0x001e220000008800 */
[----:B------:R-:W-:-:S04]  /*0390*/  @!P0 MOV R2, 0x400 ;  /* 0x0000040000028802 */ /* 0x000fc80000000f00 */
[----:B0-----:R-:W-:-:S05]  /*03a0*/  @!P0 LEA R2, R3, R2, 0x18 ;  /* 0x0000000203028211 */ /* 0x001fca00078ec0ff */
[----:B------:R1:W-:Y:S02]  /*03b0*/  @!P0 STS.U8 [R2+0x5], RZ ;  /* 0x000005ff02008388 */ /* 0x0003e40000000000 */
.L_x_3:
[----:B------:R-:W-:Y:S05]  /*03c0*/  BSYNC.RECONVERGENT B0 ;  /* 0x0000000000007941 */ /* 0x000fea0003800200 */
.L_x_2:
[----:B------:R-:W3:Y:S08]  /*03d0*/  S2UR UR14, SR_CgaCtaId ;  /* 0x00000000000e79c3 */ /* 0x000ef00000008800 */
[----:B------:R-:W-:Y:S01]  /*03e0*/  BAR.SYNC.DEFER_BLOCKING 0x0 ;  /* 0x0000000000007b1d */ /* 0x000fe20000010000 */
[----:B0----5:R-:W-:-:S05]  /*03f0*/  LOP3.LUT R13, R16, 0xff, RZ, 0xc0, !PT ;  /* 0x000000ff100d7812 */ /* 0x021fca00078ec0ff */
[----:B------:R-:W-:Y:S01]  /*0400*/  UMOV UR13, 0x400 ;  /* 0x00000400000d7882 */ /* 0x000fe20000000000 */
[----:B------:R-:W-:Y:S01]  /*0410*/  BSSY.RECONVERGENT B0, `(.L_x_5) ;  /* 0x0000015000007945 */ /* 0x000fe20003800200 */
[----:B---3--:R-:W-:-:S09]  /*0420*/  ULEA UR4, UR14, UR13, 0x18 ;  /* 0x0000000d0e047291 */ /* 0x008fd2000f8ec0ff */
[----:B-12---:R-:W0:Y:S02]  /*0430*/  LDS.U8 R2, [UR4] ;  /* 0x00000004ff027984 */ /* 0x006e240008000000 */
[----:B0-----:R-:W-:-:S13]  /*0440*/  ISETP.NE.AND P0, PT, R13, R2, PT ;  /* 0x000000020d00720c */ /* 0x001fda0003f05270 */
[----:B------:R-:W-:Y:S05]  /*0450*/  @!P0 BRA `(.L_x_6) ;  /* 0x0000000000388947 */ /* 0x000fea0003800000 */
[----:B------:R-:W0:Y:S04]  /*0460*/  LDS.U8 R12, [UR4+0x4] ;  /* 0x00000404ff0c7984 */ /* 0x000e280008000000 */
[----:B------:R-:W1:Y:S04]  /*0470*/  LDS.U8 R11, [UR4+0x3] ;  /* 0x00000304ff0b7984 */ /* 0x000e680008000000 */
[----:B------:R-:W2:Y:S04]  /*0480*/  LDS.U8 R3, [UR4+0x2] ;  /* 0x00000204ff037984 */ /* 0x000ea80008000000 */
[----:B------:R-:W3:Y:S01]  /*0490*/  LDS.U8 R10, [UR4+0x1] ;  /* 0x00000104ff0a7984 */ /* 0x000ee20008000000 */
[C---:B0-----:R-:W-:Y:S01]  /*04a0*/  ISETP.NE.AND P1, PT, R13.reuse, R12, PT ;  /* 0x0000000c0d00720c */ /* 0x041fe20003f25270 */
[----:B------:R-:W-:Y:S01]  /*04b0*/  IMAD.MOV.U32 R12, RZ, RZ, 0x1 ;  /* 0x00000001ff0c7424 */ /* 0x000fe200078e00ff */
[----:B-1----:R-:W-:-:S04]  /*04c0*/  ISETP.NE.AND P0, PT, R13, R11, PT ;  /* 0x0000000b0d00720c */ /* 0x002fc80003f05270 */
[----:B------:R-:W-:Y:S02]  /*04d0*/  SEL R11, R12, 0x2, !P1 ;  /* 0x000000020c0b7807 */ /* 0x000fe40004800000 */
[----:B--2---:R-:W-:Y:S02]  /*04e0*/  ISETP.NE.AND P1, PT, R13, R3, PT ;  /* 0x000000030d00720c */ /* 0x004fe40003f25270 */
[----:B------:R-:W-:Y:S02]  /*04f0*/  SEL R11, R11, 0x1, P0 ;  /* 0x000000010b0b7807 */ /* 0x000fe40000000000 */
[----:B---3--:R-:W-:Y:S02]  /*0500*/  ISETP.NE.AND P0, PT, R13, R10, PT ;  /* 0x0000000a0d00720c */ /* 0x008fe40003f05270 */
[----:B------:R-:W-:-:S04]  /*0510*/  SEL R11, R11, 0x1, P1 ;  /* 0x000000010b0b7807 */ /* 0x000fc80000800000 */
[----:B------:R-:W-:Y:S01]  /*0520*/  SEL R3, R11, 0x1, P0 ;  /* 0x000000010b037807 */ /* 0x000fe20000000000 */
[----:B------:R-:W-:Y:S06]  /*0530*/  BRA `(.L_x_7) ;  /* 0x0000000000087947 */ /* 0x000fec0003800000 */
.L_x_6:
[----:B------:R-:W0:Y:S01]  /*0540*/  LDS.U8 R10, [UR4+0x1] ;  /* 0x00000104ff0a7984 */ /* 0x000e220008000000 */
[----:B------:R-:W-:-:S07]  /*0550*/  IMAD.MOV.U32 R3, RZ, RZ, RZ ;  /* 0x000000ffff037224 */ /* 0x000fce00078e00ff */
.L_x_7:
[----:B------:R-:W-:Y:S05]  /*0560*/  BSYNC.RECONVERGENT B0 ;  /* 0x0000000000007941 */ /* 0x000fea0003800200 */
.L_x_5:
[----:B0-----:R-:W-:Y:S01]  /*0570*/  PRMT R13, R10, 0x9910, RZ ;  /* 0x000099100a0d7816 */ /* 0x001fe200000000ff */
[----:B------:R-:W-:Y:S01]  /*0580*/  BSSY.RECONVERGENT B0, `(.L_x_8) ;  /* 0x0000014000007945 */ /* 0x000fe20003800200 */
[----:B------:R-:W-:-:S04]  /*0590*/  LOP3.LUT R11, R6, 0xff, RZ, 0xc0, !PT ;  /* 0x000000ff060b7812 */ /* 0x000fc800078ec0ff */
[----:B------:R-:W-:-:S13]  /*05a0*/  ISETP.NE.AND P0, PT, R11, R13, PT ;  /* 0x0000000d0b00720c */ /* 0x000fda0003f05270 */
[----:B------:R-:W-:Y:S05]  /*05b0*/  @!P0 BRA `(.L_x_9) ;  /* 0x0000000000388947 */ /* 0x000fea0003800000 */
[----:B------:R-:W0:Y:S04]  /*05c0*/  LDS.U8 R14, [UR4+0x4] ;  /* 0x00000404ff0e7984 */ /* 0x000e280008000000 */
[----:B------:R-:W1:Y:S04]  /*05d0*/  LDS.U8 R10, [UR4+0x3] ;  /* 0x00000304ff0a7984 */ /* 0x000e680008000000 */
[----:B------:R-:W2:Y:S01]  /*05e0*/  LDS.U8 R12, [UR4+0x2] ;  /* 0x00000204ff0c7984 */ /* 0x000ea20008000000 */
[C---:B0-----:R-:W-:Y:S01]  /*05f0*/  ISETP.NE.AND P1, PT, R11.reuse, R14, PT ;  /* 0x0000000e0b00720c */ /* 0x041fe20003f25270 */
[----:B------:R-:W-:Y:S01]  /*0600*/  IMAD.MOV.U32 R14, RZ, RZ, 0x1 ;  /* 0x00000001ff0e7424 */ /* 0x000fe200078e00ff */
[----:B-1----:R-:W-:-:S04]  /*0610*/  ISETP.NE.AND P0, PT, R11, R10, PT ;  /* 0x0000000a0b00720c */ /* 0x002fc80003f05270 */
[----:B------:R-:W-:Y:S02]  /*0620*/  SEL R10, R14, 0x2, !P1 ;  /* 0x000000020e0a7807 */ /* 0x000fe40004800000 */
[C---:B--2---:R-:W-:Y:S02]  /*0630*/  ISETP.NE.AND P1, PT, R11.reuse, R12, PT ;  /* 0x0000000c0b00720c */ /* 0x044fe40003f25270 */
[----:B------:R-:W-:Y:S02]  /*0640*/  SEL R10, R10, 0x1, P0 ;  /* 0x000000010a0a7807 */ /* 0x000fe40000000000 */
[----:B------:R-:W-:Y:S02]  /*0650*/  ISETP.NE.AND P0, PT, R11, R2, PT ;  /* 0x000000020b00720c */ /* 0x000fe40003f05270 */
[----:B------:R-:W-:Y:S02]  /*0660*/  SEL R10, R10, 0x1, P1 ;  /* 0x000000010a0a7807 */ /* 0x000fe40000800000 */
[----:B------:R-:W-:-:S02]  /*0670*/  PRMT R11, R12, 0x7610, R11 ;  /* 0x000076100c0b7816 */ /* 0x000fc4000000000b */
[----:B------:R-:W-:Y:S01]  /*0680*/  SEL R10, R10, 0x1, P0 ;  /* 0x000000010a0a7807 */ /* 0x000fe20000000000 */
[----:B------:R-:W-:Y:S06]  /*0690*/  BRA `(.L_x_10) ;  /* 0x0000000000087947 */ /* 0x000fec0003800000 */
.L_x_9:
[----:B------:R-:W0:Y:S01]  /*06a0*/  LDS.U8 R11, [UR4+0x2] ;  /* 0x00000204ff0b7984 */ /* 0x000e220008000000 */
[----:B------:R-:W-:-:S07]  /*06b0*/  IMAD.MOV.U32 R10, RZ, RZ, RZ ;  /* 0x000000ffff0a7224 */ /* 0x000fce00078e00ff */
.L_x_10:
[----:B------:R-:W-:Y:S05]  /*06c0*/  BSYNC.RECONVERGENT B0 ;  /* 0x0000000000007941 */ /* 0x000fea0003800200 */
.L_x_8:
[----:B0-----:R-:W-:Y:S01]  /*06d0*/  PRMT R15, R11, 0x9910, RZ ;  /* 0x000099100b0f7816 */ /* 0x001fe200000000ff */
[----:B------:R-:W-:Y:S01]  /*06e0*/  BSSY.RECONVERGENT B0, `(.L_x_11) ;  /* 0x0000013000007945 */ /* 0x000fe20003800200 */
[----:B------:R-:W-:-:S04]  /*06f0*/  LOP3.LUT R12, R7, 0xff, RZ, 0xc0, !PT ;  /* 0x000000ff070c7812 */ /* 0x000fc800078ec0ff */
[----:B------:R-:W-:-:S13]  /*0700*/  ISETP.NE.AND P0, PT, R12, R15, PT ;  /* 0x0000000f0c00720c */ /* 0x000fda0003f05270 */
[----:B------:R-:W-:Y:S05]  /*0710*/  @!P0 BRA `(.L_x_12) ;  /* 0x0000000000348947 */ /* 0x000fea0003800000 */
[----:B------:R-:W0:Y:S01]  /*0720*/  LDS.U8 R11, [UR4+0x4] ;  /* 0x00000404ff0b7984 */ /* 0x000e220008000000 */
[----:B------:R-:W-:-:S03]  /*0730*/  IMAD.MOV.U32 R14, RZ, RZ, 0x1 ;  /* 0x00000001ff0e7424 */ /* 0x000fc600078e00ff */
[----:B------:R-:W1:Y:S01]  /*0740*/  LDS.U8 R17, [UR4+0x3] ;  /* 0x00000304ff117984 */ /* 0x000e620008000000 */
[C---:B0-----:R-:W-:Y:S02]  /*0750*/  ISETP.NE.AND P1, PT, R12.reuse, R11, PT ;  /* 0x0000000b0c00720c */ /* 0x041fe40003f25270 */
[----:B-1----:R-:W-:Y:S02]  /*0760*/  ISETP.NE.AND P0, PT, R12, R17, PT ;  /* 0x000000110c00720c */ /* 0x002fe40003f05270 */
[----:B------:R-:W-:Y:S02]  /*0770*/  SEL R11, R14, 0x2, !P1 ;  /* 0x000000020e0b7807 */ /* 0x000fe40004800000 */
[C---:B------:R-:W-:Y:S02]  /*0780*/  ISETP.NE.AND P1, PT, R12.reuse, R13, PT ;  /* 0x0000000d0c00720c */ /* 0x040fe40003f25270 */
[----:B------:R-:W-:Y:S02]  /*0790*/  SEL R11, R11, 0x1, P0 ;  /* 0x000000010b0b7807 */ /* 0x000fe40000000000 */
[----:B------:R-:W-:-:S02]  /*07a0*/  ISETP.NE.AND P0, PT, R12, R2, PT ;  /* 0x000000020c00720c */ /* 0x000fc40003f05270 */
[----:B------:R-:W-:Y:S02]  /*07b0*/  SEL R11, R11, 0x1, P1 ;  /* 0x000000010b0b7807 */ /* 0x000fe40000800000 */
[----:B------:R-:W-:Y:S02]  /*07c0*/  PRMT R12, R17, 0x7610, R12 ;  /* 0x00007610110c7816 */ /* 0x000fe4000000000c */
[----:B------:R-:W-:Y:S01]  /*07d0*/  SEL R11, R11, 0x1, P0 ;  /* 0x000000010b0b7807 */ /* 0x000fe20000000000 */
[----:B------:R-:W-:Y:S06]  /*07e0*/  BRA `(.L_x_13) ;  /* 0x0000000000087947 */ /* 0x000fec0003800000 */
.L_x_12:
[----:B------:R-:W0:Y:S01]  /*07f0*/  LDS.U8 R12, [UR4+0x3] ;  /* 0x00000304ff0c7984 */ /* 0x000e220008000000 */
[----:B------:R-:W-:-:S07]  /*0800*/  IMAD.MOV.U32 R11, RZ, RZ, RZ ;  /* 0x000000ffff0b7224 */ /* 0x000fce00078e00ff */
.L_x_13:
[----:B------:R-:W-:Y:S05]  /*0810*/  BSYNC.RECONVERGENT B0 ;  /* 0x0000000000007941 */ /* 0x000fea0003800200 */
.L_x_11:
[----:B0-----:R-:W-:Y:S01]  /*0820*/  PRMT R17, R12, 0x9910, RZ ;  /* 0x000099100c117816 */ /* 0x001fe200000000ff */
[----:B------:R-:W-:Y:S01]  /*0830*/  BSSY.RECONVERGENT B0, `(.L_x_14) ;  /* 0x0000012000007945 */ /* 0x000fe20003800200 */
[----:B------:R-:W-:-:S04]  /*0840*/  LOP3.LUT R14, R8, 0xff, RZ, 0xc0, !PT ;  /* 0x000000ff080e7812 */ /* 0x000fc800078ec0ff */
[----:B------:R-:W-:-:S13]  /*0850*/  ISETP.NE.AND P0, PT, R14, R17, PT ;  /* 0x000000110e00720c */ /* 0x000fda0003f05270 */
[----:B------:R-:W-:Y:S05]  /*0860*/  @!P0 BRA `(.L_x_15) ;  /* 0x0000000000308947 */ /* 0x000fea0003800000 */
[----:B------:R-:W0:Y:S01]  /*0870*/  LDS.U8 R19, [UR4+0x4] ;  /* 0x00000404ff137984 */ /* 0x000e220008000000 */
[----:B------:R-:W-:Y:S01]  /*0880*/  IMAD.MOV.U32 R12, RZ, RZ, 0x1 ;  /* 0x00000001ff0c7424 */ /* 0x000fe200078e00ff */
[C---:B------:R-:W-:Y:S02]  /*0890*/  ISETP.NE.AND P0, PT, R14.reuse, R15, PT ;  /* 0x0000000f0e00720c */ /* 0x040fe40003f05270 */
[----:B0-----:R-:W-:-:S04]  /*08a0*/  ISETP.NE.AND P1, PT, R14, R19, PT ;  /* 0x000000130e00720c */ /* 0x001fc80003f25270 */
[----:B------:R-:W-:Y:S02]  /*08b0*/  SEL R12, R12, 0x2, !P1 ;  /* 0x000000020c0c7807 */ /* 0x000fe40004800000 */
[----:B------:R-:W-:Y:S02]  /*08c0*/  ISETP.NE.AND P1, PT, R14, R13, PT ;  /* 0x0000000d0e00720c */ /* 0x000fe40003f25270 */
[----:B------:R-:W-:Y:S02]  /*08d0*/  SEL R12, R12, 0x1, P0 ;  /* 0x000000010c0c7807 */ /* 0x000fe40000000000 */
[----:B------:R-:W-:Y:S02]  /*08e0*/  ISETP.NE.AND P0, PT, R14, R2, PT ;  /* 0x000000020e00720c */ /* 0x000fe40003f05270 */
[----:B------:R-:W-:Y:S02]  /*08f0*/  SEL R12, R12, 0x1, P1 ;  /* 0x000000010c0c7807 */ /* 0x000fe40000800000 */
[----:B------:R-:W-:-:S02]  /*0900*/  PRMT R14, R19, 0x7610, R14 ;  /* 0x00007610130e7816 */ /* 0x000fc4000000000e */
[----:B------:R-:W-:Y:S01]  /*0910*/  SEL R12, R12, 0x1, P0 ;  /* 0x000000010c0c7807 */ /* 0x000fe20000000000 */
[----:B------:R-:W-:Y:S06]  /*0920*/  BRA `(.L_x_16) ;  /* 0x0000000000087947 */ /* 0x000fec0003800000 */
.L_x_15:
[----:B------:R-:W0:Y:S01]  /*0930*/  LDS.U8 R14, [UR4+0x4] ;  /* 0x00000404ff0e7984 */ /* 0x000e220008000000 */
[----:B------:R-:W-:-:S07]  /*0940*/  IMAD.MOV.U32 R12, RZ, RZ, RZ ;  /* 0x000000ffff0c7224 */ /* 0x000fce00078e00ff */
.L_x_16:
[----:B------:R-:W-:Y:S05]  /*0950*/  BSYNC.RECONVERGENT B0 ;  /* 0x0000000000007941 */ /* 0x000fea0003800200 */
.L_x_14:
[----:B0-----:R-:W-:Y:S01]  /*0960*/  PRMT R14, R14, 0x9910, RZ ;  /* 0x000099100e0e7816 */ /* 0x001fe200000000ff */
[----:B------:R-:W-:Y:S01]  /*0970*/  BSSY.RECONVERGENT B0, `(.L_x_17) ;  /* 0x000000e000007945 */ /* 0x000fe20003800200 */
[----:B------:R-:W-:-:S04]  /*0980*/  LOP3.LUT R18, R9, 0xff, RZ, 0xc0, !PT ;  /* 0x000000ff09127812 */ /* 0x000fc800078ec0ff */
[----:B------:R-:W-:Y:S01]  /*0990*/  ISETP.NE.AND P0, PT, R18, R14, PT ;  /* 0x0000000e1200720c */ /* 0x000fe20003f05270 */
[----:B------:R-:W-:-:S12]  /*09a0*/  IMAD.MOV.U32 R14, RZ, RZ, RZ ;  /* 0x000000ffff0e7224 */ /* 0x000fd800078e00ff */
[----:B------:R-:W-:Y:S05]  /*09b0*/  @!P0 BRA `(.L_x_18) ;  /* 0x0000000000248947 */ /* 0x000fea0003800000 */
[----:B------:R-:W-:Y:S01]  /*09c0*/  IMAD.MOV.U32 R14, RZ, RZ, 0x1 ;  /* 0x00000001ff0e7424 */ /* 0x000fe200078e00ff */
[C---:B------:R-:W-:Y:S02]  /*09d0*/  ISETP.NE.AND P1, PT, R18.reuse, R17, PT ;  /* 0x000000111200720c */ /* 0x040fe40003f25270 */
[----:B------:R-:W-:Y:S02]  /*09e0*/  ISETP.NE.AND P0, PT, R18, R15, PT ;  /* 0x0000000f1200720c */ /* 0x000fe40003f05270 */
[----:B------:R-:W-:Y:S02]  /*09f0*/  SEL R14, R14, 0x2, !P1 ;  /* 0x000000020e0e7807 */ /* 0x000fe40004800000 */
[----:B------:R-:W-:Y:S02]  /*0a00*/  ISETP.NE.AND P1, PT, R18, R13, PT ;  /* 0x0000000d1200720c */ /* 0x000fe40003f25270 */
[----:B------:R-:W-:Y:S02]  /*0a10*/  SEL R14, R14, 0x1, P0 ;  /* 0x000000010e0e7807 */ /* 0x000fe40000000000 */
[----:B------:R-:W-:-:S02]  /*0a20*/  ISETP.NE.AND P0, PT, R18, R2, PT ;  /* 0x000000021200720c */ /* 0x000fc40003f05270 */
[----:B------:R-:W-:-:S04]  /*0a30*/  SEL R14, R14, 0x1, P1 ;  /* 0x000000010e0e7807 */ /* 0x000fc80000800000 */
[----:B------:R-:W-:-:S07]  /*0a40*/  SEL R14, R14, 0x1, P0 ;  /* 0x000000010e0e7807 */ /* 0x000fce0000000000 */
.L_x_18:
[----:B------:R-:W-:Y:S05]  /*0a50*/  BSYNC.RECONVERGENT B0 ;  /* 0x0000000000007941 */ /* 0x000fea0003800200 */
.L_x_17:
[----:B------:R-:W-:Y:S01]  /*0a60*/  UISETP.NE.AND UP0, UPT, UR6, URZ, UPT ;  /* 0x000000ff0600728c */ /* 0x000fe2000bf05270 */
[----:B------:R-:W-:-:S08]  /*0a70*/  IMAD.MOV.U32 R13, RZ, RZ, RZ ;  /* 0x000000ffff0d7224 */ /* 0x000fd000078e00ff */
[----:B------:R-:W-:Y:S05]  /*0a80*/  BRA.U !UP0, `(.L_x_19) ;  /* 0x0000001908847547 */ /* 0x000fea000b800000 */
[----:B------:R-:W-:Y:S01]  /*0a90*/  IMAD.MOV.U32 R2, RZ, RZ, -0x1 ;  /* 0xffffffffff027424 */ /* 0x000fe200078e00ff */
[----:B------:R-:W-:Y:S01]  /*0aa0*/  ISETP.GE.U32.AND P0, PT, R4, UR6, PT ;  /* 0x0000000604007c0c */ /* 0x000fe2000bf06070 */
[----:B------:R-:W-:Y:S01]  /*0ab0*/  UIADD3 UR4, UPT, UPT, UR13, 0xc, URZ ;  /* 0x0000000c0d047890 */ /* 0x000fe2000fffe0ff */
[----:B------:R-:W-:Y:S01]  /*0ac0*/  ISETP.NE.AND P3, PT, R5, RZ, PT ;  /* 0x000000ff0500720c */ /* 0x000fe20003f65270 */
[----:B------:R-:W-:Y:S01]  /*0ad0*/  IMAD.MOV.U32 R13, RZ, RZ, RZ ;  /* 0x000000ffff0d7224 */ /* 0x000fe200078e00ff */
[----:B------:R-:W-:Y:S01]  /*0ae0*/  VIADDMNMX.U32 R15, R3, R2, 0x2, PT ;  /* 0x00000002030f7446 */ /* 0x000fe20003800002 */
[----:B------:R-:W-:Y:S01]  /*0af0*/  ULEA UR5, UR14, UR4, 0x18 ;  /* 0x000000040e057291 */ /* 0x000fe2000f8ec0ff */
[----:B------:R-:W-:Y:S01]  /*0b00*/  LOP3.LUT R17, R16, 0xff, RZ, 0xc0, !PT ;  /* 0x000000ff10117812 */ /* 0x000fe200078ec0ff */
[----:B------:R-:W0:Y:S01]  /*0b10*/  LDCU UR15, c[0x0][0x3b8] ;  /* 0x00007700ff0f77ac */ /* 0x000e220008000800 */
[----:B------:R-:W-:Y:S02]  /*0b20*/  ISETP.LT.U32.AND P0, PT, R0, UR12, !P0 ;  /* 0x0000000c00007c0c */ /* 0x000fe4000c701070 */
[----:B------:R-:W-:Y:S01]  /*0b30*/  LOP3.LUT R18, R6, 0xff, RZ, 0xc0, !PT ;  /* 0x000000ff06127812 */ /* 0x000fe200078ec0ff */
[----:B------:R-:W1:Y:S01]  /*0b40*/  LDCU UR9, c[0x0][0x39c] ;  /* 0x00007380ff0977ac */ /* 0x000e620008000800 */
[----:B------:R-:W-:-:S02]  /*0b50*/  LOP3.LUT R19, R7, 0xff, RZ, 0xc0, !PT ;  /* 0x000000ff07137812 */ /* 0x000fc400078ec0ff */
[----:B------:R-:W-:Y:S01]  /*0b60*/  LOP3.LUT R20, R8, 0xff, RZ, 0xc0, !PT ;  /* 0x000000ff08147812 */ /* 0x000fe200078ec0ff */
[----:B------:R-:W-:Y:S01]  /*0b70*/  UMOV UR4, URZ ;  /* 0x000000ff00047c82 */ /* 0x000fe20008000000 */
[----:B------:R-:W-:-:S07]  /*0b80*/  LOP3.LUT R21, R9, 0xff, RZ, 0xc0, !PT ;  /* 0x000000ff09157812 */ /* 0x000fce00078ec0ff */
.L_x_45:
[----:B------:R-:W-:Y:S01]  /*0b90*/  BSSY.RECONVERGENT B0, `(.L_x_20) ;  /* 0x0000106000007945 */ /* 0x000fe20003800200 */
[----:B------:R-:W-:-:S03]  /*0ba0*/  ISETP.GT.U32.AND P1, PT, R5, 0x4, PT ;  /* 0x000000040500780c */ /* 0x000fc60003f24070 */
[----:B------:R-:W-:Y:S10]  /*0bb0*/  @P3 BRA `(.L_x_21) ;  /* 0x00000010000c3947 */ /* 0x000ff40003800000 */
[----:B------:R-:W2:Y:S01]  /*0bc0*/  S2UR UR7, SR_CgaCtaId ;  /* 0x00000000000779c3 */ /* 0x000ea20000008800 */
[----:B------:R-:W-:Y:S02]  /*0bd0*/  UMOV UR6, 0x400 ;  /* 0x0000040000067882 */ /* 0x000fe40000000000 */
[----:B--2---:R-:W-:-:S09]  /*0be0*/  ULEA UR6, UR7, UR6, 0x18 ;  /* 0x0000000607067291 */ /* 0x004fd2000f8ec0ff */
[----:B------:R-:W-:Y:S04]  /*0bf0*/  STS.U8 [UR6+0xc], RZ ;  /* 0x00000cffff007988 */ /* 0x000fe80008000006 */
        /* <DEDUP_REMOVED lines=254> */
[----:B------:R-:W-:Y:S01]  /*1be0*/  STS.U8 [UR6+0x10b], RZ ;  /* 0x00010bffff007988 */ /* 0x000fe20008000006 */
.L_x_21:
[----:B01----:R-:W-:Y:S05]  /*1bf0*/  BSYNC.RECONVERGENT B0 ;  /* 0x0000000000007941 */ /* 0x003fea0003800200 */
.L_x_20:
[----:B------:R-:W-:Y:S04]  /*1c00*/  BSSY.RECONVERGENT B0, `(.L_x_22) ;  /* 0x0000017000007945 */ /* 0x000fe80003800200 */
[----:B------:R-:W-:Y:S05]  /*1c10*/  @P1 BRA `(.L_x_23) ;  /* 0x0000000000401947 */ /* 0x000fea0003800000 */
[----:B------:R-:W0:Y:S01]  /*1c20*/  LDC.64 R2, c[0x0][0x3b0] ;  /* 0x0000ec00ff027b82 */ /* 0x000e220000000a00 */
[----:B------:R-:W-:-:S06]  /*1c30*/  UIMAD UR6, UR4, UR15, URZ ;  /* 0x0000000f040672a4 */ /* 0x000fcc000f8e02ff */
[----:B0-----:R-:W-:-:S04]  /*1c40*/  IADD3 R2, P1, P2, R2, UR6, R5 ;  /* 0x0000000602027c10 */ /* 0x001fc8000fa3e005 */
[----:B------:R-:W-:-:S05]  /*1c50*/  IADD3.X R3, PT, PT, RZ, R3, RZ, P1, P2 ;  /* 0x00000003ff037210 */ /* 0x000fca0000fe44ff */
[----:B------:R0:W2:Y:S01]  /*1c60*/  LDG.E.U8 R2, desc[UR10][R2.64] ;  /* 0x0000000a02027981 */ /* 0x0000a2000c1e1100 */
[----:B------:R-:W1:Y:S01]  /*1c70*/  S2UR UR8, SR_CgaCtaId ;  /* 0x00000000000879c3 */ /* 0x000e620000008800 */
[----:B------:R-:W-:Y:S01]  /*1c80*/  UMOV UR7, 0x400 ;  /* 0x0000040000077882 */ /* 0x000fe20000000000 */
[----:B------:R-:W-:Y:S01]  /*1c90*/  IMAD.MOV.U32 R22, RZ, RZ, 0x1 ;  /* 0x00000001ff167424 */ /* 0x000fe200078e00ff */
[----:B------:R-:W-:Y:S02]  /*1ca0*/  UIADD3 UR6, UPT, UPT, UR7, 0x6, URZ ;  /* 0x0000000607067890 */ /* 0x000fe4000fffe0ff */
[----:B------:R-:W-:Y:S02]  /*1cb0*/  UIADD3 UR7, UPT, UPT, UR7, 0xc, URZ ;  /* 0x0000000c07077890 */ /* 0x000fe4000fffe0ff */
[----:B0-----:R-:W-:Y:S01]  /*1cc0*/  PRMT R3, R22, 0x7610, R3 ;  /* 0x0000761016037816 */ /* 0x001fe20000000003 */
[----:B-1----:R-:W-:Y:S02]  /*1cd0*/  ULEA UR6, UR8, UR6, 0x18 ;  /* 0x0000000608067291 */ /* 0x002fe4000f8ec0ff */
[----:B------:R-:W-:-:S07]  /*1ce0*/  ULEA UR7, UR8, UR7, 0x18 ;  /* 0x0000000708077291 */ /* 0x000fce000f8ec0ff */
[----:B--2---:R1:W-:Y:S04]  /*1cf0*/  STS.U8 [R5+UR6], R2 ;  /* 0x0000000205007988 */ /* 0x0043e80008000006 */
[----:B------:R1:W-:Y:S01]  /*1d00*/  STS.U8 [R2+UR7], R3 ;  /* 0x0000000302007988 */ /* 0x0003e20008000007 */
[----:B------:R-:W-:Y:S05]  /*1d10*/  BRA `(.L_x_24) ;  /* 0x0000000000147947 */ /* 0x000fea0003800000 */
.L_x_23:
[----:B------:R-:W-:-:S13]  /*1d20*/  ISETP.NE.AND P1, PT, R5, 0x5, PT ;  /* 0x000000050500780c */ /* 0x000fda0003f25270 */
[----:B------:R-:W0:Y:S01]  /*1d30*/  @!P1 S2R R3, SR_CgaCtaId ;  /* 0x0000000000039919 */ /* 0x000e220000008800 */
[----:B------:R-:W-:-:S04]  /*1d40*/  @!P1 MOV R2, 0x400 ;  /* 0x0000040000029802 */ /* 0x000fc80000000f00 */
[----:B0-----:R-:W-:-:S05]  /*1d50*/  @!P1 LEA R2, R3, R2, 0x18 ;  /* 0x0000000203029211 */ /* 0x001fca00078ec0ff */
[----:B------:R0:W-:Y:S02]  /*1d60*/  @!P1 STS.U8 [R2+0xb], RZ ;  /* 0x00000bff02009388 */ /* 0x0001e40000000000 */
.L_x_24:
[----:B------:R-:W-:Y:S05]  /*1d70*/  BSYNC.RECONVERGENT B0 ;  /* 0x0000000000007941 */ /* 0x000fea0003800200 */
.L_x_22:
[----:B------:R-:W-:Y:S01]  /*1d80*/  BAR.SYNC.DEFER_BLOCKING 0x0 ;  /* 0x0000000000007b1d */ /* 0x000fe20000010000 */
[----:B01----:R-:W-:-:S05]  /*1d90*/  IMAD.MOV.U32 R2, RZ, RZ, RZ ;  /* 0x000000ffff027224 */ /* 0x003fca00078e00ff */
[----:B------:R-:W-:Y:S04]  /*1da0*/  BSSY.RECONVERGENT B0, `(.L_x_25) ;  /* 0x0000069000007945 */ /* 0x000fe80003800200 */
[----:B------:R-:W-:Y:S05]  /*1db0*/  @!P0 BRA `(.L_x_26) ;  /* 0x00000004009c8947 */ /* 0x000fea0003800000 */
[----:B------:R-:W-:Y:S01]  /*1dc0*/  IMAD.SHL.U32 R22, R15, 0x4, RZ ;  /* 0x000000040f167824 */ /* 0x000fe200078e00ff */
[----:B------:R-:W-:Y:S03]  /*1dd0*/  BSSY.RECONVERGENT B1, `(.L_x_27) ;  /* 0x0000010000017945 */ /* 0x000fe60003800200 */
[----:B------:R-:W0:Y:S02]  /*1de0*/  LDC R2, c[0x2][R22] ;  /* 0x0080000016027b82 */ /* 0x000e240000000800 */
[----:B0-----:R-:W-:-:S04]  /*1df0*/  SHF.R.S32.HI R3, RZ, 0x1f, R2 ;  /* 0x0000001fff037819 */ /* 0x001fc80000011402 */
.L_x_92:
[----:B------:R-:W-:Y:S05]  /*1e00*/  BRX R2 -0x1e10                                                   (*"BRANCH_TARGETS .L_x_93,.L_x_94,.L_x_95"*) ;  /* 0xffffffe0027c7949 */ /* 0x000fea000383ffff */
.L_x_95:
[----:B------:R-:W0:Y:S01]  /*1e10*/  S2UR UR7, SR_CgaCtaId ;  /* 0x00000000000779c3 */ /* 0x000e220000008800 */
[----:B------:R-:W-:Y:S01]  /*1e20*/  UMOV UR6, 0x400 ;  /* 0x0000040000067882 */ /* 0x000fe20000000000 */
[----:B------:R-:W-:Y:S01]  /*1e30*/  LOP3.LUT R3, R16, 0xff, RZ, 0xc0, !PT ;  /* 0x000000ff10037812 */ /* 0x000fe200078ec0ff */
[----:B0-----:R-:W-:-:S09]  /*1e40*/  ULEA UR6, UR7, UR6, 0x18 ;  /* 0x0000000607067291 */ /* 0x001fd2000f8ec0ff */
[----:B------:R-:W0:Y:S02]  /*1e50*/  LDS.U8 R2, [UR6+0x6] ;  /* 0x00000606ff027984 */ /* 0x000e240008000000 */
[----:B0-----:R-:W-:Y:S01]  /*1e60*/  ISETP.EQ.AND P2, PT, R3, R2, PT ;  /* 0x000000020300720c */ /* 0x001fe20003f42270 */
[----:B------:R-:W-:-:S12]  /*1e70*/  BRA `(.L_x_28) ;  /* 0x0000000000147947 */ /* 0x000fd80003800000 */
.L_x_93:
[----:B------:R-:W0:Y:S02]  /*1e80*/  LDS.U8 R2, [R17+UR5] ;  /* 0x0000000511027984 */ /* 0x000e240008000000 */
[----:B0-----:R-:W-:Y:S01]  /*1e90*/  ISETP.NE.AND P2, PT, R2, RZ, PT ;  /* 0x000000ff0200720c */ /* 0x001fe20003f45270 */
[----:B------:R-:W-:-:S12]  /*1ea0*/  BRA `(.L_x_28) ;  /* 0x0000000000087947 */ /* 0x000fd80003800000 */
.L_x_94:
[----:B------:R-:W0:Y:S02]  /*1eb0*/  LDS.U8 R2, [R17+UR5] ;  /* 0x0000000511027984 */ /* 0x000e240008000000 */
[----:B0-----:R-:W-:-:S13]  /*1ec0*/  ISETP.EQ.AND P2, PT, R2, RZ, PT ;  /* 0x000000ff0200720c */ /* 0x001fda0003f42270 */
.L_x_28:
[----:B------:R-:W-:Y:S05]  /*1ed0*/  BSYNC.RECONVERGENT B1 ;  /* 0x0000000000017941 */ /* 0x000fea0003800200 */
.L_x_27:
[----:B------:R-:W-:Y:S01]  /*1ee0*/  ISETP.NE.AND P1, PT, R10, RZ, PT ;  /* 0x000000ff0a00720c */ /* 0x000fe20003f25270 */
[----:B------:R-:W-:-:S12]  /*1ef0*/  BSSY.RECONVERGENT B1, `(.L_x_29) ;  /* 0x0000013000017945 */ /* 0x000fd80003800200 */
[----:B------:R-:W-:Y:S05]  /*1f00*/  @!P1 BRA `(.L_x_30) ;  /* 0x00000000002c9947 */ /* 0x000fea0003800000 */
[----:B------:R-:W-:Y:S02]  /*1f10*/  ISETP.NE.AND P4, PT, R10, 0x1, PT ;  /* 0x000000010a00780c */ /* 0x000fe40003f85270 */
[----:B------:R-:W-:-:S11]  /*1f20*/  PLOP3.LUT P1, PT, PT, PT, PT, 0x8, 0x80 ;  /* 0x000000000080781c */ /* 0x000fd60003f2e170 */
[----:B------:R-:W-:Y:S05]  /*1f30*/  @!P4 BRA `(.L_x_31) ;  /* 0x000000000010c947 */ /* 0x000fea0003800000 */
[----:B------:R-:W-:Y:S05]  /*1f40*/  @!P2 BRA `(.L_x_32) ;  /* 0x000000000034a947 */ /* 0x000fea0003800000 */
[----:B------:R-:W0:Y:S02]  /*1f50*/  LDS.U8 R2, [R18+UR5] ;  /* 0x0000000512027984 */ /* 0x000e240008000000 */
[----:B0-----:R-:W-:Y:S01]  /*1f60*/  ISETP.EQ.AND P1, PT, R2, RZ, PT ;  /* 0x000000ff0200720c */ /* 0x001fe20003f22270 */
[----:B------:R-:W-:-:S12]  /*1f70*/  BRA `(.L_x_32) ;  /* 0x0000000000287947 */ /* 0x000fd80003800000 */
.L_x_31:
[----:B------:R-:W-:Y:S05]  /*1f80*/  @!P2 BRA `(.L_x_32) ;  /* 0x000000000024a947 */ /* 0x000fea0003800000 */
[----:B------:R-:W0:Y:S02]  /*1f90*/  LDS.U8 R2, [R18+UR5] ;  /* 0x0000000512027984 */ /* 0x000e240008000000 */
[----:B0-----:R-:W-:Y:S01]  /*1fa0*/  ISETP.NE.AND P1, PT, R2, RZ, PT ;  /* 0x000000ff0200720c */ /* 0x001fe20003f25270 */
[----:B------:R-:W-:-:S12]  /*1fb0*/  BRA `(.L_x_32) ;  /* 0x0000000000187947 */ /* 0x000fd80003800000 */
.L_x_30:
[----:B------:R-:W0:Y:S01]  /*1fc0*/  S2UR UR7, SR_CgaCtaId ;  /* 0x00000000000779c3 */ /* 0x000e220000008800 */
[----:B------:R-:W-:Y:S01]  /*1fd0*/  UMOV UR6, 0x400 ;  /* 0x0000040000067882 */ /* 0x000fe20000000000 */
[----:B------:R-:W-:Y:S01]  /*1fe0*/  LOP3.LUT R3, R6, 0xff, RZ, 0xc0, !PT ;  /* 0x000000ff06037812 */ /* 0x000fe200078ec0ff */
[----:B0-----:R-:W-:-:S09]  /*1ff0*/  ULEA UR6, UR7, UR6, 0x18 ;  /* 0x0000000607067291 */ /* 0x001fd2000f8ec0ff */
[----:B------:R-:W0:Y:S02]  /*2000*/  LDS.U8 R2, [UR6+0x7] ;  /* 0x00000706ff027984 */ /* 0x000e240008000000 */
[----:B0-----:R-:W-:-:S13]  /*2010*/  ISETP.EQ.AND P1, PT, R3, R2, P2 ;  /* 0x000000020300720c */ /* 0x001fda0001722270 */
.L_x_32:
[----:B------:R-:W-:Y:S05]  /*2020*/  BSYNC.RECONVERGENT B1 ;  /* 0x0000000000017941 */ /* 0x000fea0003800200 */
.L_x_29:
        /* <DEDUP_REMOVED lines=10> */
.L_x_35:
[----:B------:R-:W-:Y:S05]  /*20d0*/  @!P1 BRA `(.L_x_36) ;  /* 0x0000000000249947 */ /* 0x000fea0003800000 */
[----:B------:R-:W0:Y:S02]  /*20e0*/  LDS.U8 R2, [R19+UR5] ;  /* 0x0000000513027984 */ /* 0x000e240008000000 */
[----:B0-----:R-:W-:Y:S01]  /*20f0*/  ISETP.NE.AND P2, PT, R2, RZ, PT ;  /* 0x000000ff0200720c */ /* 0x001fe20003f45270 */
[----:B------:R-:W-:-:S12]  /*2100*/  BRA `(.L_x_36) ;  /* 0x0000000000187947 */ /* 0x000fd80003800000 */
.L_x_34:
[----:B------:R-:W0:Y:S01]  /*2110*/  S2UR UR7, SR_CgaCtaId ;  /* 0x00000000000779c3 */ /* 0x000e220000008800 */
[----:B------:R-:W-:Y:S01]  /*2120*/  UMOV UR6, 0x400 ;  /* 0x0000040000067882 */ /* 0x000fe20000000000 */
[----:B------:R-:W-:Y:S01]  /*2130*/  LOP3.LUT R3, R7, 0xff, RZ, 0xc0, !PT ;  /* 0x000000ff07037812 */ /* 0x000fe200078ec0ff */
[----:B0-----:R-:W-:-:S09]  /*2140*/  ULEA UR6, UR7, UR6, 0x18 ;  /* 0x0000000607067291 */ /* 0x001fd2000f8ec0ff */
[----:B------:R-:W0:Y:S02]  /*2150*/  LDS.U8 R2, [UR6+0x8] ;  /* 0x00000806ff027984 */ /* 0x000e240008000000 */
[----:B0-----:R-:W-:-:S13]  /*2160*/  ISETP.EQ.AND P2, PT, R3, R2, P1 ;  /* 0x000000020300720c */ /* 0x001fda0000f42270 */
.L_x_36:
[----:B------:R-:W-:Y:S05]  /*2170*/  BSYNC.RECONVERGENT B1 ;  /* 0x0000000000017941 */ /* 0x000fea0003800200 */
.L_x_33:
        /* <DEDUP_REMOVED lines=10> */
.L_x_39:
[----:B------:R-:W-:Y:S05]  /*2220*/  @!P2 BRA `(.L_x_40) ;  /* 0x000000000024a947 */ /* 0x000fea0003800000 */
[----:B------:R-:W0:Y:S02]  /*2230*/  LDS.U8 R2, [R20+UR5] ;  /* 0x0000000514027984 */ /* 0x000e240008000000 */
[----:B0-----:R-:W-:Y:S01]  /*2240*/  ISETP.NE.AND P1, PT, R2, RZ, PT ;  /* 0x000000ff0200720c */ /* 0x001fe20003f25270 */
[----:B------:R-:W-:-:S12]  /*2250*/  BRA `(.L_x_40) ;  /* 0x0000000000187947 */ /* 0x000fd80003800000 */
.L_x_38:
[----:B------:R-:W0:Y:S01]  /*2260*/  S2UR UR7, SR_CgaCtaId ;  /* 0x00000000000779c3 */ /* 0x000e220000008800 */
[----:B------:R-:W-:Y:S01]  /*2270*/  UMOV UR6, 0x400 ;  /* 0x0000040000067882 */ /* 0x000fe20000000000 */
[----:B------:R-:W-:Y:S01]  /*2280*/  LOP3.LUT R3, R8, 0xff, RZ, 0xc0, !PT ;  /* 0x000000ff08037812 */ /* 0x000fe200078ec0ff */
[----:B0-----:R-:W-:-:S09]  /*2290*/  ULEA UR6, UR7, UR6, 0x18 ;  /* 0x0000000607067291 */ /* 0x001fd2000f8ec0ff */
[----:B------:R-:W0:Y:S02]  /*22a0*/  LDS.U8 R2, [UR6+0x9] ;  /* 0x00000906ff027984 */ /* 0x000e240008000000 */
[----:B0-----:R-:W-:-:S13]  /*22b0*/  ISETP.EQ.AND P1, PT, R3, R2, P2 ;  /* 0x000000020300720c */ /* 0x001fda0001722270 */
.L_x_40:
[----:B------:R-:W-:Y:S05]  /*22c0*/  BSYNC.RECONVERGENT B1 ;  /* 0x0000000000017941 */ /* 0x000fea0003800200 */
.L_x_37:
        /* <DEDUP_REMOVED lines=10> */
.L_x_43:
[----:B------:R-:W-:Y:S05]  /*2370*/  @!P1 BRA `(.L_x_44) ;  /* 0x0000000000249947 */ /* 0x000fea0003800000 */
[----:B------:R-:W0:Y:S02]  /*2380*/  LDS.U8 R2, [R21+UR5] ;  /* 0x0000000515027984 */ /* 0x000e240008000000 */
[----:B0-----:R-:W-:Y:S01]  /*2390*/  ISETP.NE.AND P2, PT, R2, RZ, PT ;  /* 0x000000ff0200720c */ /* 0x001fe20003f45270 */
[----:B------:R-:W-:-:S12]  /*23a0*/  BRA `(.L_x_44) ;  /* 0x0000000000187947 */ /* 0x000fd80003800000 */
.L_x_42:
[----:B------:R-:W0:Y:S01]  /*23b0*/  S2UR UR7, SR_CgaCtaId ;  /* 0x00000000000779c3 */ /* 0x000e220000008800 */
[----:B------:R-:W-:Y:S01]  /*23c0*/  UMOV UR6, 0x400 ;  /* 0x0000040000067882 */ /* 0x000fe20000000000 */
[----:B------:R-:W-:Y:S01]  /*23d0*/  LOP3.LUT R3, R9, 0xff, RZ, 0xc0, !PT ;  /* 0x000000ff09037812 */ /* 0x000fe200078ec0ff */
[----:B0-----:R-:W-:-:S09]  /*23e0*/  ULEA UR6, UR7, UR6, 0x18 ;  /* 0x0000000607067291 */ /* 0x001fd2000f8ec0ff */
[----:B------:R-:W0:Y:S02]  /*23f0*/  LDS.U8 R2, [UR6+0xa] ;  /* 0x00000a06ff027984 */ /* 0x000e240008000000 */
[----:B0-----:R-:W-:-:S13]  /*2400*/  ISETP.EQ.AND P2, PT, R3, R2, P1 ;  /* 0x000000020300720c */ /* 0x001fda0000f42270 */
.L_x_44:
[----:B------:R-:W-:Y:S05]  /*2410*/  BSYNC.RECONVERGENT B1 ;  /* 0x0000000000017941 */ /* 0x000fea0003800200 */
.L_x_41:
[----:B------:R-:W-:-:S07]  /*2420*/  SEL R2, RZ, 0x1, !P2 ;  /* 0x00000001ff027807 */ /* 0x000fce0005000000 */
.L_x_26:
[----:B------:R-:W-:Y:S05]  /*2430*/  BSYNC.RECONVERGENT B0 ;  /* 0x0000000000007941 */ /* 0x000fea0003800200 */
.L_x_25:
[----:B------:R-:W-:Y:S01]  /*2440*/  BAR.SYNC.DEFER_BLOCKING 0x0 ;  /* 0x0000000000007b1d */ /* 0x000fe20000010000 */
[----:B------:R-:W-:Y:S01]  /*2450*/  UIADD3 UR4, UPT, UPT, UR4, 0x1, URZ ;  /* 0x0000000104047890 */ /* 0x000fe2000fffe0ff */
[----:B------:R-:W-:-:S04]  /*2460*/  IMAD.IADD R13, R2, 0x1, R13 ;  /* 0x00000001020d7824 */ /* 0x000fc800078e020d */
[----:B------:R-:W-:Y:S02]  /*2470*/  UMOV UR6, UR9 ;  /* 0x0000000900067c82 */ /* 0x000fe40008000000 */
[----:B------:R-:W-:-:S09]  /*2480*/  UISETP.NE.AND UP0, UPT, UR4, UR6, UPT ;  /* 0x000000060400728c */ /* 0x000fd2000bf05270 */
[----:B------:R-:W-:Y:S05]  /*2490*/  BRA.U UP0, `(.L_x_45) ;  /* 0xffffffe500bc7547 */ /* 0x000fea000b83ffff */
.L_x_19:
[----:B------:R-:W0:Y:S01]  /*24a0*/  LDCU UR7, c[0x0][0x38c] ;  /* 0x00007180ff0777ac */ /* 0x000e220008000800 */
[----:B------:R-:W-:-:S04]  /*24b0*/  ISETP.GE.U32.AND P0, PT, R4, UR6, PT ;  /* 0x0000000604007c0c */ /* 0x000fc8000bf06070 */
[----:B0-----:R-:W-:-:S13]  /*24c0*/  ISETP.GE.U32.OR P0, PT, R0, UR7, P0 ;  /* 0x0000000700007c0c */ /* 0x001fda0008706470 */
[----:B------:R-:W-:Y:S05]  /*24d0*/  @P0 EXIT ;  /* 0x000000000000094d */ /* 0x000fea0003800000 */
[----:B------:R-:W0:Y:S01]  /*24e0*/  LDC.64 R2, c[0x0][0x3c0] ;  /* 0x0000f000ff027b82 */ /* 0x000e220000000a00 */
[----:B------:R-:W1:Y:S02]  /*24f0*/  LDCU UR4, c[0x0][0x3c8] ;  /* 0x00007900ff0477ac */ /* 0x000e640008000800 */
[----:B-1----:R-:W-:-:S05]  /*2500*/  IMAD R5, R4, UR4, RZ ;  /* 0x0000000404057c24 */ /* 0x002fca000f8e02ff */
[----:B0-----:R-:W-:-:S05]  /*2510*/  IADD3 R2, P0, PT, R5, R2, RZ ;  /* 0x0000000205027210 */ /* 0x001fca0007f1e0ff */
[----:B------:R-:W-:Y:S02]  /*2520*/  IMAD.X R3, RZ, RZ, R3, P0 ;  /* 0x000000ffff037224 */ /* 0x000fe400000e0603 */
[----:B------:R-:W-:-:S05]  /*2530*/  IMAD.WIDE.U32 R2, R0, 0x4, R2 ;  /* 0x0000000400027825 */ /* 0x000fca00078e0002 */
[----:B------:R-:W-:Y:S01]  /*2540*/  STG.E desc[UR10][R2.64], R13 ;  /* 0x0000000d02007986 */ /* 0x000fe2000c10190a */
[----:B------:R-:W-:Y:S05]  /*2550*/  EXIT ;  /* 0x000000000000794d */ /* 0x000fea0003800000 */
.L_x_46:
[----:B------:R-:W-:-:S00]  /*2560*/  BRA `(.L_x_46) ;  /* 0xfffffffc00fc7947 */ /* 0x000fc0000383ffff */
[----:B------:R-:W-:-:S00]  /*2570*/  NOP ;  /* 0x0000000000007918 */ /* 0x000fc00000000000 */
        /* <DEDUP_REMOVED lines=8> */
.L_x_112:


//--------------------- .text._Z14filter_answers4Word6ResultPKhjjS2_jPb --------------------------
	.section	.text._Z14filter_answers4Word6ResultPKhjjS2_jPb,"ax",@progbits
	.align	128
.text._Z14filter_answers4Word6ResultPKhjjS2_jPb:
        .type           _Z14filter_answers4Word6ResultPKhjjS2_jPb,@function
        .size           _Z14filter_answers4Word6ResultPKhjjS2_jPb,(.L_x_113 - _Z14filter_answers4Word6ResultPKhjjS2_jPb)
        .other          _Z14filter_answers4Word6ResultPKhjjS2_jPb,@"STO_CUDA_ENTRY STV_DEFAULT"
_Z14filter_answers4Word6ResultPKhjjS2_jPb:
[----:B------:R-:W0:Y:S01]  /*0000*/  LDC R1, c[0x0][0x37c] ;  /* 0x0000df00ff017b82 */ /* 0x000e220000000800 */
[----:B------:R-:W1:Y:S07]  /*0010*/  S2R R3, SR_TID.X ;  /* 0x0000000000037919 */ /* 0x000e6e0000002100 */
[----:B------:R-:W1:Y:S01]  /*0020*/  S2UR UR4, SR_CTAID.X ;  /* 0x00000000000479c3 */ /* 0x000e620000002500 */
[----:B------:R-:W2:Y:S01]  /*0030*/  LDCU UR5, c[0x0][0x3ac] ;  /* 0x00007580ff0577ac */ /* 0x000ea20008000800 */
[----:B0-----:R-:W-:-:S06]  /*0040*/  VIADD R1, R1, 0xffffff00 ;  /* 0xffffff0001017836 */ /* 0x001fcc0000000000 */
[----:B------:R-:W1:Y:S02]  /*0050*/  LDC R8, c[0x0][0x360] ;  /* 0x0000d800ff087b82 */ /* 0x000e640000000800 */
[----:B-1----:R-:W-:-:S05]  /*0060*/  IMAD R8, R8, UR4, R3 ;  /* 0x0000000408087c24 */ /* 0x002fca000f8e0203 */
[----:B--2---:R-:W-:-:S13]  /*0070*/  ISETP.GE.U32.AND P0, PT, R8, UR5, PT ;  /* 0x0000000508007c0c */ /* 0x004fda000bf06070 */
[----:B------:R-:W-:Y:S05]  /*0080*/  @P0 EXIT ;  /* 0x000000000000094d */ /* 0x000fea0003800000 */
[----:B------:R-:W0:Y:S01]  /*0090*/  LDC.64 R2, c[0x0][0x3b0] ;  /* 0x0000ec00ff027b82 */ /* 0x000e220000000a00 */
[----:B------:R-:W1:Y:S01]  /*00a0*/  LDCU UR4, c[0x0][0x3b8] ;  /* 0x00007700ff0477ac */ /* 0x000e620008000800 */
[----:B------:R-:W2:Y:S01]  /*00b0*/  LDCU.64 UR6, c[0x0][0x358] ;  /* 0x00006b00ff0677ac */ /* 0x000ea20008000a00 */
[----:B-1----:R-:W-:Y:S01]  /*00c0*/  IMAD R5, R8, UR4, RZ ;  /* 0x0000000408057c24 */ /* 0x002fe2000f8e02ff */
[----:B------:R-:W1:Y:S04]  /*00d0*/  LDCU UR4, c[0x0][0x388] ;  /* 0x00007100ff0477ac */ /* 0x000e680008000800 */
[----:B0-----:R-:W-:-:S05]  /*00e0*/  IADD3 R2, P0, PT, R5, R2, RZ ;  /* 0x0000000205027210 */ /* 0x001fca0007f1e0ff */
[----:B------:R-:W-:-:S05]  /*00f0*/  IMAD.X R3, RZ, RZ, R3, P0 ;  /* 0x000000ffff037224 */ /* 0x000fca00000e0603 */
[----:B--2---:R-:W2:Y:S04]  /*0100*/  LDG.E.U8 R13, desc[UR6][R2.64] ;  /* 0x00000006020d7981 */ /* 0x004ea8000c1e1100 */
[----:B------:R-:W3:Y:S04]  /*0110*/  LDG.E.U8 R12, desc[UR6][R2.64+0x1] ;  /* 0x00000106020c7981 */ /* 0x000ee8000c1e1100 */
[----:B------:R-:W4:Y:S04]  /*0120*/  LDG.E.U8 R11, desc[UR6][R2.64+0x2] ;  /* 0x00000206020b7981 */ /* 0x000f28000c1e1100 */
[----:B------:R-:W5:Y:S04]  /*0130*/  LDG.E.U8 R10, desc[UR6][R2.64+0x3] ;  /* 0x00000306020a7981 */ /* 0x000f68000c1e1100 */
[----:B------:R5:W5:Y:S01]  /*0140*/  LDG.E.U8 R9, desc[UR6][R2.64+0x4] ;  /* 0x0000040602097981 */ /* 0x000b62000c1e1100 */
[----:B------:R-:W-:Y:S01]  /*0150*/  IMAD.MOV.U32 R14, RZ, RZ, 0x1 ;  /* 0x00000001ff0e7424 */ /* 0x000fe200078e00ff */
[----:B-1----:R-:W-:-:S02]  /*0160*/  UISETP.NE.AND UP0, UPT, UR4, 0x2, UPT ;  /* 0x000000020400788c */ /* 0x002fc4000bf05270 */
[----:B------:R0:W-:Y:S04]  /*0170*/  STL.128 [R1], RZ ;  /* 0x000000ff01007387 */ /* 0x0001e80000100c00 */
[----:B------:R0:W-:Y:S04]  /*0180*/  STL.128 [R1+0x10], RZ ;  /* 0x000010ff01007387 */ /* 0x0001e80000100c00 */
        /* <DEDUP_REMOVED lines=13> */
[----:B------:R0:W-:Y:S01]  /*0260*/  STL.128 [R1+0xf0], RZ ;  /* 0x0000f0ff01007387 */ /* 0x0001e20000100c00 */
[----:B--2---:R-:W-:-:S02]  /*0270*/  LOP3.LUT R0, R13, 0xff, RZ, 0xc0, !PT ;  /* 0x000000ff0d007812 */ /* 0x004fc400078ec0ff */
[----:B---3--:R-:W-:-:S03]  /*0280*/  LOP3.LUT R6, R12, 0xff, RZ, 0xc0, !PT ;  /* 0x000000ff0c067812 */ /* 0x008fc600078ec0ff */
[----:B------:R-:W-:Y:S01]  /*0290*/  IMAD.IADD R7, R1, 0x1, R0 ;  /* 0x0000000101077824 */ /* 0x000fe200078e0200 */
[----:B----4-:R-:W-:Y:S01]  /*02a0*/  LOP3.LUT R4, R11, 0xff, RZ, 0xc0, !PT ;  /* 0x000000ff0b047812 */ /* 0x010fe200078ec0ff */
[----:B------:R-:W-:-:S03]  /*02b0*/  IMAD.IADD R5, R1, 0x1, R6 ;  /* 0x0000000101057824 */ /* 0x000fc600078e0206 */
[----:B------:R0:W-:Y:S01]  /*02c0*/  STL.U8 [R7], R14 ;  /* 0x0000000e07007387 */ /* 0x0001e20000100000 */
[----:B-----5:R-:W-:Y:S01]  /*02d0*/  LOP3.LUT R2, R10, 0xff, RZ, 0xc0, !PT ;  /* 0x000000ff0a027812 */ /* 0x020fe200078ec0ff */
[----:B------:R-:W-:Y:S02]  /*02e0*/  IMAD.IADD R3, R1, 0x1, R4 ;  /* 0x0000000101037824 */ /* 0x000fe400078e0204 */
[----:B------:R0:W-:Y:S01]  /*02f0*/  STL.U8 [R5], R14 ;  /* 0x0000000e05007387 */ /* 0x0001e20000100000 */
[----:B------:R-:W1:Y:S01]  /*0300*/  LDC.U8 R4, c[0x0][0x380] ;  /* 0x0000e000ff047b82 */ /* 0x000e620000000000 */
[----:B------:R-:W-:Y:S01]  /*0310*/  LOP3.LUT R0, R9, 0xff, RZ, 0xc0, !PT ;  /* 0x000000ff09007812 */ /* 0x000fe200078ec0ff */
[C---:B------:R-:W-:Y:S01]  /*0320*/  IMAD.IADD R2, R1.reuse, 0x1, R2 ;  /* 0x0000000101027824 */ /* 0x040fe200078e0202 */
[----:B------:R0:W-:Y:S03]  /*0330*/  STL.U8 [R3], R14 ;  /* 0x0000000e03007387 */ /* 0x0001e60000100000 */
[----:B------:R-:W-:Y:S01]  /*0340*/  IMAD.IADD R0, R1, 0x1, R0 ;  /* 0x0000000101007824 */ /* 0x000fe200078e0200 */
[----:B------:R0:W-:Y:S04]  /*0350*/  STL.U8 [R2], R14 ;  /* 0x0000000e02007387 */ /* 0x0001e80000100000 */
[----:B------:R0:W-:Y:S01]  /*0360*/  STL.U8 [R0], R14 ;  /* 0x0000000e00007387 */ /* 0x0001e20000100000 */
[----:B------:R-:W-:Y:S05]  /*0370*/  BRA.U !UP0, `(.L_x_47) ;  /* 0x0000000108347547 */ /* 0x000fea000b800000 */
[----:B------:R-:W-:-:S09]  /*0380*/  UISETP.NE.AND UP0, UPT, UR4, 0x1, UPT ;  /* 0x000000010400788c */ /* 0x000fd2000bf05270 */
[----:B------:R-:W-:Y:S05]  /*0390*/  BRA.U !UP0, `(.L_x_48) ;  /* 0x0000000108187547 */ /* 0x000fea000b800000 */
[----:B------:R-:W-:Y:S01]  /*03a0*/  UISETP.NE.AND UP0, UPT, UR4, URZ, UPT ;  /* 0x000000ff0400728c */ /* 0x000fe2000bf05270 */
[----:B------:R-:W-:-:S08]  /*03b0*/  PLOP3.LUT P0, PT, PT, PT, PT, 0x80, 0x8 ;  /* 0x000000000008781c */ /* 0x000fd00003f0f070 */
[----:B------:R-:W-:Y:S05]  /*03c0*/  BRA.U UP0, `(.L_x_49) ;  /* 0x0000000100307547 */ /* 0x000fea000b800000 */
[----:B01----:R-:W-:-:S04]  /*03d0*/  PRMT R0, R4, 0x9910, RZ ;  /* 0x0000991004007816 */ /* 0x003fc800000000ff */
[----:B------:R-:W-:Y:S01]  /*03e0*/  ISETP.EQ.AND P0, PT, R0, R13, PT ;  /* 0x0000000d0000720c */ /* 0x000fe20003f02270 */
[----:B------:R-:W-:-:S12]  /*03f0*/  BRA `(.L_x_49) ;  /* 0x0000000000247947 */ /* 0x000fd80003800000 */
.L_x_48:
[----:B01----:R-:W-:-:S05]  /*0400*/  LOP3.LUT R0, R4, 0xff, RZ, 0xc0, !PT ;  /* 0x000000ff04007812 */ /* 0x003fca00078ec0ff */
[----:B------:R-:W-:-:S06]  /*0410*/  IMAD.IADD R0, R1, 0x1, R0 ;  /* 0x0000000101007824 */ /* 0x000fcc00078e0200 */
[----:B------:R-:W2:Y:S02]  /*0420*/  LDL.U8 R0, [R0] ;  /* 0x0000000000007983 */ /* 0x000ea40000100000 */
[----:B--2---:R-:W-:Y:S01]  /*0430*/  ISETP.NE.AND P0, PT, R0, RZ, PT ;  /* 0x000000ff0000720c */ /* 0x004fe20003f05270 */
[----:B------:R-:W-:-:S12]  /*0440*/  BRA `(.L_x_49) ;  /* 0x0000000000107947 */ /* 0x000fd80003800000 */
.L_x_47:
[----:B01----:R-:W-:-:S05]  /*0450*/  LOP3.LUT R0, R4, 0xff, RZ, 0xc0, !PT ;  /* 0x000000ff04007812 */ /* 0x003fca00078ec0ff */
[----:B------:R-:W-:-:S06]  /*0460*/  IMAD.IADD R0, R1, 0x1, R0 ;  /* 0x0000000101007824 */ /* 0x000fcc00078e0200 */
[----:B------:R-:W2:Y:S02]  /*0470*/  LDL.U8 R0, [R0] ;  /* 0x0000000000007983 */ /* 0x000ea40000100000 */
[----:B--2---:R-:W-:-:S13]  /*0480*/  ISETP.EQ.AND P0, PT, R0, RZ, PT ;  /* 0x000000ff0000720c */ /* 0x004fda0003f02270 */
.L_x_49:
[----:B------:R-:W2:Y:S01]  /*0490*/  LDCU UR8, c[0x0][0x38c] ;  /* 0x00007180ff0877ac */ /* 0x000ea20008000800 */
[----:B0-----:R-:W0:Y:S01]  /*04a0*/  LDC.U8 R0, c[0x0][0x381] ;  /* 0x0000e040ff007b82 */ /* 0x001e220000000000 */
[----:B--2---:R-:W-:-:S04]  /*04b0*/  UISETP.LT.U32.AND UP0, UPT, UR8, 0x2, UPT ;  /* 0x000000020800788c */ /* 0x004fc8000bf01070 */
[----:B------:R-:W-:-:S04]  /*04c0*/  USEL UR4, UR8, 0x2, UP0 ;  /* 0x0000000208047887 */ /* 0x000fc80008000000 */
[----:B------:R-:W-:-:S12]  /*04d0*/  USHF.L.U32 UR4, UR4, 0x2, URZ ;  /* 0x0000000204047899 */ /* 0x000fd800080006ff */
[----:B------:R-:W2:Y:S02]  /*04e0*/  LDCU UR4, c[0x2][UR4] ;  /* 0x00800000040477ac */ /* 0x000ea40008000800 */
[----:B--2---:R-:W-:-:S10]  /*04f0*/  USHF.R.S32.HI UR5, URZ, 0x1f, UR4 ;  /* 0x0000001fff057899 */ /* 0x004fd40008011404 */
.L_x_96:
[----:B0-----:R-:W-:Y:S05]  /*0500*/  BRXU UR4 -0x510                                                  (*"BRANCH_TARGETS .L_x_97,.L_x_98,.L_x_99"*) ;  /* 0xfffffff804bc7958 */ /* 0x001fea000b83ffff */
.L_x_99:
[----:B------:R-:W-:-:S09]  /*0510*/  UISETP.NE.AND UP0, UPT, UR8, 0x2, UPT ;  /* 0x000000020800788c */ /* 0x000fd2000bf05270 */
[----:B------:R-:W-:Y:S05]  /*0520*/  BRA.U UP0, `(.L_x_50) ;  /* 0x0000000100587547 */ /* 0x000fea000b800000 */
[----:B------:R-:W-:Y:S01]  /*0530*/  PLOP3.LUT P1, PT, P0, PT, PT, 0x8, 0x80 ;  /* 0x000000000080781c */ /* 0x000fe2000072e170 */
[----:B------:R-:W-:Y:S01]  /*0540*/  BSSY.RECONVERGENT B0, `(.L_x_51) ;  /* 0x0000007000007945 */ /* 0x000fe20003800200 */
[----:B------:R-:W-:-:S11]  /*0550*/  PLOP3.LUT P0, PT, PT, PT, PT, 0x8, 0x80 ;  /* 0x000000000080781c */ /* 0x000fd60003f0e170 */
[----:B------:R-:W-:Y:S05]  /*0560*/  @P1 BRA `(.L_x_52) ;  /* 0x0000000000101947 */ /* 0x000fea0003800000 */
[----:B------:R-:W-:-:S05]  /*0570*/  LOP3.LUT R0, R0, 0xff, RZ, 0xc0, !PT ;  /* 0x000000ff00007812 */ /* 0x000fca00078ec0ff */
[----:B------:R-:W-:-:S06]  /*0580*/  IMAD.IADD R0, R1, 0x1, R0 ;  /* 0x0000000101007824 */ /* 0x000fcc00078e0200 */
[----:B------:R-:W2:Y:S02]  /*0590*/  LDL.U8 R0, [R0] ;  /* 0x0000000000007983 */ /* 0x000ea40000100000 */
[----:B--2---:R-:W-:-:S13]  /*05a0*/  ISETP.EQ.AND P0, PT, R0, RZ, PT ;  /* 0x000000ff0000720c */ /* 0x004fda0003f02270 */
.L_x_52:
[----:B------:R-:W-:Y:S05]  /*05b0*/  BSYNC.RECONVERGENT B0 ;  /* 0x0000000000007941 */ /* 0x000fea0003800200 */
.L_x_51:
[----:B------:R-:W-:Y:S05]  /*05c0*/  BRA `(.L_x_50) ;  /* 0x0000000000307947 */ /* 0x000fea0003800000 */
.L_x_98:
[----:B------:R-:W-:Y:S01]  /*05d0*/  PLOP3.LUT P1, PT, P0, PT, PT, 0x8, 0x80 ;  /* 0x000000000080781c */ /* 0x000fe2000072e170 */
[----:B------:R-:W-:Y:S01]  /*05e0*/  BSSY.RECONVERGENT B0, `(.L_x_53) ;  /* 0x0000007000007945 */ /* 0x000fe20003800200 */
[----:B------:R-:W-:-:S11]  /*05f0*/  PLOP3.LUT P0, PT, PT, PT, PT, 0x8, 0x80 ;  /* 0x000000000080781c */ /* 0x000fd60003f0e170 */
[----:B------:R-:W-:Y:S05]  /*0600*/  @P1 BRA `(.L_x_54) ;  /* 0x0000000000101947 */ /* 0x000fea0003800000 */
[----:B------:R-:W-:-:S05]  /*0610*/  LOP3.LUT R0, R0, 0xff, RZ, 0xc0, !PT ;  /* 0x000000ff00007812 */ /* 0x000fca00078ec0ff */
[----:B------:R-:W-:-:S06]  /*0620*/  IMAD.IADD R0, R1, 0x1, R0 ;  /* 0x0000000101007824 */ /* 0x000fcc00078e0200 */
[----:B------:R-:W2:Y:S02]  /*0630*/  LDL.U8 R0, [R0] ;  /* 0x0000000000007983 */ /* 0x000ea40000100000 */
[----:B--2---:R-:W-:-:S13]  /*0640*/  ISETP.NE.AND P0, PT, R0, RZ, PT ;  /* 0x000000ff0000720c */ /* 0x004fda0003f05270 */
.L_x_54:
[----:B------:R-:W-:Y:S05]  /*0650*/  BSYNC.RECONVERGENT B0 ;  /* 0x0000000000007941 */ /* 0x000fea0003800200 */
.L_x_53:
[----:B------:R-:W-:Y:S05]  /*0660*/  BRA `(.L_x_50) ;  /* 0x0000000000087947 */ /* 0x000fea0003800000 */
.L_x_97:
[----:B------:R-:W-:-:S04]  /*0670*/  PRMT R3, R0, 0x9910, RZ ;  /* 0x0000991000037816 */ /* 0x000fc800000000ff */
[----:B------:R-:W-:-:S13]  /*0680*/  ISETP.EQ.AND P0, PT, R3, R12, P0 ;  /* 0x0000000c0300720c */ /* 0x000fda0000702270 */
.L_x_50:
[----:B------:R-:W0:Y:S01]  /*0690*/  LDCU UR8, c[0x0][0x390] ;  /* 0x00007200ff0877ac */ /* 0x000e220008000800 */
[----:B------:R-:W2:Y:S01]  /*06a0*/  LDC.U8 R0, c[0x0][0x382] ;  /* 0x0000e080ff007b82 */ /* 0x000ea20000000000 */
[----:B0-----:R-:W-:-:S04]  /*06b0*/  UISETP.LT.U32.AND UP0, UPT, UR8, 0x2, UPT ;  /* 0x000000020800788c */ /* 0x001fc8000bf01070 */
[----:B------:R-:W-:-:S04]  /*06c0*/  USEL UR4, UR8, 0x2, UP0 ;  /* 0x0000000208047887 */ /* 0x000fc80008000000 */
[----:B------:R-:W-:-:S12]  /*06d0*/  USHF.L.U32 UR4, UR4, 0x2, URZ ;  /* 0x0000000204047899 */ /* 0x000fd800080006ff */
[----:B------:R-:W0:Y:S02]  /*06e0*/  LDCU UR4, c[0x2][UR4+0xc] ;  /* 0x00800180040477ac */ /* 0x000e240008000800 */
[----:B0-----:R-:W-:-:S10]  /*06f0*/  USHF.R.S32.HI UR5, URZ, 0x1f, UR4 ;  /* 0x0000001fff057899 */ /* 0x001fd40008011404 */
.L_x_100:
[----:B--2---:R-:W-:Y:S05]  /*0700*/  BRXU UR4 -0x710                                                  (*"BRANCH_TARGETS .L_x_101,.L_x_102,.L_x_103"*) ;  /* 0xfffffff8043c7958 */ /* 0x004fea000b83ffff */
.L_x_103:
        /* <DEDUP_REMOVED lines=10> */
.L_x_57:
[----:B------:R-:W-:Y:S05]  /*07b0*/  BSYNC.RECONVERGENT B0 ;  /* 0x0000000000007941 */ /* 0x000fea0003800200 */
.L_x_56:
[----:B------:R-:W-:Y:S05]  /*07c0*/  BRA `(.L_x_55) ;  /* 0x0000000000307947 */ /* 0x000fea0003800000 */
.L_x_102:
        /* <DEDUP_REMOVED lines=8> */
.L_x_59:
[----:B------:R-:W-:Y:S05]  /*0850*/  BSYNC.RECONVERGENT B0 ;  /* 0x0000000000007941 */ /* 0x000fea0003800200 */
.L_x_58:
[----:B------:R-:W-:Y:S05]  /*0860*/  BRA `(.L_x_55) ;  /* 0x0000000000087947 */ /* 0x000fea0003800000 */
.L_x_101:
[----:B------:R-:W-:-:S04]  /*0870*/  PRMT R0, R0, 0x9910, RZ ;  /* 0x0000991000007816 */ /* 0x000fc800000000ff */
[----:B------:R-:W-:-:S13]  /*0880*/  ISETP.EQ.AND P0, PT, R0, R11, P0 ;  /* 0x0000000b0000720c */ /* 0x000fda0000702270 */
.L_x_55:
[----:B------:R-:W0:Y:S01]  /*0890*/  LDCU UR8, c[0x0][0x394] ;  /* 0x00007280ff0877ac */ /* 0x000e220008000800 */
[----:B------:R-:W2:Y:S01]  /*08a0*/  LDC.U8 R0, c[0x0][0x383] ;  /* 0x0000e0c0ff007b82 */ /* 0x000ea20000000000 */
[----:B0-----:R-:W-:-:S04]  /*08b0*/  UISETP.LT.U32.AND UP0, UPT, UR8, 0x2, UPT ;  /* 0x000000020800788c */ /* 0x001fc8000bf01070 */
[----:B------:R-:W-:-:S04]  /*08c0*/  USEL UR4, UR8, 0x2, UP0 ;  /* 0x0000000208047887 */ /* 0x000fc80008000000 */
[----:B------:R-:W-:-:S12]  /*08d0*/  USHF.L.U32 UR4, UR4, 0x2, URZ ;  /* 0x0000000204047899 */ /* 0x000fd800080006ff */
[----:B------:R-:W0:Y:S02]  /*08e0*/  LDCU UR4, c[0x2][UR4+0x18] ;  /* 0x00800300040477ac */ /* 0x000e240008000800 */
[----:B0-----:R-:W-:-:S10]  /*08f0*/  USHF.R.S32.HI UR5, URZ, 0x1f, UR4 ;  /* 0x0000001fff057899 */ /* 0x001fd40008011404 */
.L_x_104:
[----:B--2---:R-:W-:Y:S05]  /*0900*/  BRXU UR4 -0x910                                                  (*"BRANCH_TARGETS .L_x_105,.L_x_106,.L_x_107"*) ;  /* 0xfffffff404bc7958 */ /* 0x004fea000b83ffff */
.L_x_107:
        /* <DEDUP_REMOVED lines=10> */
.L_x_62:
[----:B------:R-:W-:Y:S05]  /*09b0*/  BSYNC.RECONVERGENT B0 ;  /* 0x0000000000007941 */ /* 0x000fea0003800200 */
.L_x_61:
[----:B------:R-:W-:Y:S05]  /*09c0*/  BRA `(.L_x_60) ;  /* 0x0000000000307947 */ /* 0x000fea0003800000 */
.L_x_106:
        /* <DEDUP_REMOVED lines=8> */
.L_x_64:
[----:B------:R-:W-:Y:S05]  /*0a50*/  BSYNC.RECONVERGENT B0 ;  /* 0x0000000000007941 */ /* 0x000fea0003800200 */
.L_x_63:
[----:B------:R-:W-:Y:S05]  /*0a60*/  BRA `(.L_x_60) ;  /* 0x0000000000087947 */ /* 0x000fea0003800000 */
.L_x_105:
[----:B------:R-:W-:-:S04]  /*0a70*/  PRMT R3, R0, 0x9910, RZ ;  /* 0x0000991000037816 */ /* 0x000fc800000000ff */
[----:B------:R-:W-:-:S13]  /*0a80*/  ISETP.EQ.AND P0, PT, R3, R10, P0 ;  /* 0x0000000a0300720c */ /* 0x000fda0000702270 */
.L_x_60:
[----:B------:R-:W0:Y:S01]  /*0a90*/  LDCU UR8, c[0x0][0x398] ;  /* 0x00007300ff0877ac */ /* 0x000e220008000800 */
[----:B------:R-:W2:Y:S01]  /*0aa0*/  LDC.U8 R0, c[0x0][0x384] ;  /* 0x0000e100ff007b82 */ /* 0x000ea20000000000 */
[----:B0-----:R-:W-:-:S04]  /*0ab0*/  UISETP.LT.U32.AND UP0, UPT, UR8, 0x2, UPT ;  /* 0x000000020800788c */ /* 0x001fc8000bf01070 */
[----:B------:R-:W-:-:S04]  /*0ac0*/  USEL UR4, UR8, 0x2, UP0 ;  /* 0x0000000208047887 */ /* 0x000fc80008000000 */
[----:B------:R-:W-:-:S12]  /*0ad0*/  USHF.L.U32 UR4, UR4, 0x2, URZ ;  /* 0x0000000204047899 */ /* 0x000fd800080006ff */
[----:B------:R-:W0:Y:S02]  /*0ae0*/  LDCU UR4, c[0x2][UR4+0x24] ;  /* 0x00800480040477ac */ /* 0x000e240008000800 */
[----:B0-----:R-:W-:-:S10]  /*0af0*/  USHF.R.S32.HI UR5, URZ, 0x1f, UR4 ;  /* 0x0000001fff057899 */ /* 0x001fd40008011404 */
.L_x_108:
[----:B--2---:R-:W-:Y:S05]  /*0b00*/  BRXU UR4 -0xb10                                                  (*"BRANCH_TARGETS .L_x_109,.L_x_110,.L_x_111"*) ;  /* 0xfffffff4043c7958 */ /* 0x004fea000b83ffff */
.L_x_111:
        /* <DEDUP_REMOVED lines=10> */
.L_x_67:
[----:B------:R-:W-:Y:S05]  /*0bb0*/  BSYNC.RECONVERGENT B0 ;  /* 0x0000000000007941 */ /* 0x000fea0003800200 */
.L_x_66:
[----:B------:R-:W-:Y:S05]  /*0bc0*/  BRA `(.L_x_65) ;  /* 0x0000000000307947 */ /* 0x000fea0003800000 */
.L_x_110:
        /* <DEDUP_REMOVED lines=8> */
.L_x_69:
[----:B------:R-:W-:Y:S05]  /*0c50*/  BSYNC.RECONVERGENT B0 ;  /* 0x0000000000007941 */ /* 0x000fea0003800200 */
.L_x_68:
[----:B------:R-:W-:Y:S05]  /*0c60*/  BRA `(.L_x_65) ;  /* 0x0000000000087947 */ /* 0x000fea0003800000 */
.L_x_109:
[----:B------:R-:W-:-:S04]  /*0c70*/  PRMT R0, R0, 0x9910, RZ ;  /* 0x0000991000007816 */ /* 0x000fc800000000ff */
[----:B------:R-:W-:-:S13]  /*0c80*/  ISETP.EQ.AND P0, PT, R0, R9, P0 ;  /* 0x000000090000720c */ /* 0x000fda0000702270 */
.L_x_65:
[----:B------:R-:W0:Y:S01]  /*0c90*/  LDCU.64 UR4, c[0x0][0x3c0] ;  /* 0x00007800ff0477ac */ /* 0x000e220008000a00 */
[----:B------:R-:W-:Y:S02]  /*0ca0*/  SEL R3, RZ, 0x1, !P0 ;  /* 0x00000001ff037807 */ /* 0x000fe40004000000 */
[----:B0-----:R-:W-:-:S05]  /*0cb0*/  IADD3 R8, P1, PT, R8, UR4, RZ ;  /* 0x0000000408087c10 */ /* 0x001fca000ff3e0ff */
[----:B------:R-:W-:-:S05]  /*0cc0*/  IMAD.X R9, RZ, RZ, UR5, P1 ;  /* 0x00000005ff097e24 */ /* 0x000fca00088e06ff */
[----:B------:R-:W-:Y:S01]  /*0cd0*/  STG.E.U8 desc[UR6][R8.64], R3 ;  /* 0x0000000308007986 */ /* 0x000fe2000c101106 */
[----:B------:R-:W-:Y:S05]  /*0ce0*/  EXIT ;  /* 0x000000000000794d */ /* 0x000fea0003800000 */
.L_x_70:
        /* <DEDUP_REMOVED lines=9> */
.L_x_113:


//--------------------- .text._Z13compute_statsjjPKjjP10GuessStats --------------------------
	.section	.text._Z13compute_statsjjPKjjP10GuessStats,"ax",@progbits
	.align	128
.text._Z13compute_statsjjPKjjP10GuessStats:
        .type           _Z13compute_statsjjPKjjP10GuessStats,@function
        .size           _Z13compute_statsjjPKjjP10GuessStats,(.L_x_114 - _Z13compute_statsjjPKjjP10GuessStats)
        .other          _Z13compute_statsjjPKjjP10GuessStats,@"STO_CUDA_ENTRY STV_DEFAULT"
_Z13compute_statsjjPKjjP10GuessStats:
[----:B------:R-:W-:Y:S01]  /*0000*/  LDC R1, c[0x0][0x37c] ;  /* 0x0000df00ff017b82 */ /* 0x000fe20000000800 */
[----:B------:R-:W0:Y:S07]  /*0010*/  S2R R3, SR_TID.X ;  /* 0x0000000000037919 */ /* 0x000e2e0000002100 */
[----:B------:R-:W0:Y:S01]  /*0020*/  S2UR UR4, SR_CTAID.X ;  /* 0x00000000000479c3 */ /* 0x000e220000002500 */
[----:B------:R-:W1:Y:S07]  /*0030*/  LDCU UR5, c[0x0][0x380] ;  /* 0x00007000ff0577ac */ /* 0x000e6e0008000800 */
[----:B------:R-:W0:Y:S02]  /*0040*/  LDC R0, c[0x0][0x360] ;  /* 0x0000d800ff007b82 */ /* 0x000e240000000800 */
[----:B0-----:R-:W-:-:S05]  /*0050*/  IMAD R0, R0, UR4, R3 ;  /* 0x0000000400007c24 */ /* 0x001fca000f8e0203 */
[----:B-1----:R-:W-:-:S13]  /*0060*/  ISETP.GE.U32.AND P0, PT, R0, UR5, PT ;  /* 0x0000000500007c0c */ /* 0x002fda000bf06070 */
[----:B------:R-:W-:Y:S05]  /*0070*/  @P0 EXIT ;  /* 0x000000000000094d */ /* 0x000fea0003800000 */
[----:B------:R-:W0:Y:S01]  /*0080*/  LDCU UR5, c[0x0][0x384] ;  /* 0x00007080ff0577ac */ /* 0x000e220008000800 */
[----:B------:R-:W1:Y:S01]  /*0090*/  LDC.64 R4, c[0x0][0x388] ;  /* 0x0000e200ff047b82 */ /* 0x000e620000000a00 */
[----:B------:R-:W-:Y:S01]  /*00a0*/  CS2R R6, SRZ ;  /* 0x0000000000067805 */ /* 0x000fe2000001ff00 */
[----:B------:R-:W2:Y:S01]  /*00b0*/  LDCU.64 UR8, c[0x0][0x358] ;  /* 0x00006b00ff0877ac */ /* 0x000ea20008000a00 */
[----:B0-----:R-:W-:Y:S01]  /*00c0*/  UISETP.NE.AND UP0, UPT, UR5, URZ, UPT ;  /* 0x000000ff0500728c */ /* 0x001fe2000bf05270 */
[----:B-1----:R-:W-:-:S08]  /*00d0*/  IMAD.WIDE.U32 R4, R0, 0x4, R4 ;  /* 0x0000000400047825 */ /* 0x002fd000078e0004 */
[----:B--2---:R-:W-:Y:S05]  /*00e0*/  BRA.U !UP0, `(.L_x_71) ;  /* 0x0000001108f87547 */ /* 0x004fea000b800000 */
[----:B------:R-:W-:Y:S01]  /*00f0*/  UISETP.GE.U32.AND UP1, UPT, UR5, 0x10, UPT ;  /* 0x000000100500788c */ /* 0x000fe2000bf26070 */
[----:B------:R-:W-:Y:S02]  /*0100*/  CS2R R8, SRZ ;  /* 0x0000000000087805 */ /* 0x000fe4000001ff00 */
[----:B------:R-:W-:Y:S01]  /*0110*/  CS2R R6, SRZ ;  /* 0x0000000000067805 */ /* 0x000fe2000001ff00 */
[----:B------:R-:W-:-:S05]  /*0120*/  UMOV UR4, URZ ;  /* 0x000000ff00047c82 */ /* 0x000fca0008000000 */
[----:B------:R-:W-:Y:S05]  /*0130*/  BRA.U !UP1, `(.L_x_72) ;  /* 0x0000000909a47547 */ /* 0x000fea000b800000 */
[----:B------:R-:W0:Y:S01]  /*0140*/  LDCU UR23, c[0x0][0x390] ;  /* 0x00007200ff1777ac */ /* 0x000e220008000800 */
[----:B------:R-:W-:Y:S01]  /*0150*/  CS2R R8, SRZ ;  /* 0x0000000000087805 */ /* 0x000fe2000001ff00 */
[----:B------:R-:W-:Y:S01]  /*0160*/  ULOP3.LUT UR4, UR5, 0xfffffff0, URZ, 0xc0, !UPT ;  /* 0xfffffff005047892 */ /* 0x000fe2000f8ec0ff */
[----:B------:R-:W1:Y:S03]  /*0170*/  LDCU UR22, c[0x0][0x390] ;  /* 0x00007200ff1677ac */ /* 0x000e660008000800 */
[----:B------:R-:W-:-:S03]  /*0180*/  UIADD3 UR5, UPT, UPT, -UR4, URZ, URZ ;  /* 0x000000ff04057290 */ /* 0x000fc6000fffe1ff */
[----:B------:R-:W-:Y:S01]  /*0190*/  UMOV UR4, URZ ;  /* 0x000000ff00047c82 */ /* 0x000fe20008000000 */
[----:B0-----:R-:W-:Y:S02]  /*01a0*/  USHF.L.U32 UR6, UR23, 0x1, URZ ;  /* 0x0000000117067899 */ /* 0x001fe400080006ff */
[----:B------:R-:W-:Y:S02]  /*01b0*/  UIMAD UR7, UR23, 0x3, URZ ;  /* 0x00000003170778a4 */ /* 0x000fe4000f8e02ff */
[----:B------:R-:W-:Y:S02]  /*01c0*/  USHF.L.U32 UR10, UR23, 0x2, URZ ;  /* 0x00000002170a7899 */ /* 0x000fe400080006ff */
[----:B------:R-:W-:Y:S02]  /*01d0*/  UIMAD UR11, UR23, 0x5, URZ ;  /* 0x00000005170b78a4 */ /* 0x000fe4000f8e02ff */
[----:B------:R-:W-:Y:S02]  /*01e0*/  UIMAD UR12, UR23, 0x6, URZ ;  /* 0x00000006170c78a4 */ /* 0x000fe4000f8e02ff */
[----:B------:R-:W-:-:S02]  /*01f0*/  UIMAD UR13, UR23, 0x7, URZ ;  /* 0x00000007170d78a4 */ /* 0x000fc4000f8e02ff */
[----:B------:R-:W-:Y:S02]  /*0200*/  USHF.L.U32 UR14, UR23, 0x3, URZ ;  /* 0x00000003170e7899 */ /* 0x000fe400080006ff */
[----:B------:R-:W-:Y:S02]  /*0210*/  UIMAD UR15, UR23, 0x9, URZ ;  /* 0x00000009170f78a4 */ /* 0x000fe4000f8e02ff */
[----:B------:R-:W-:Y:S02]  /*0220*/  UIMAD UR16, UR23, 0xa, URZ ;  /* 0x0000000a171078a4 */ /* 0x000fe4000f8e02ff */
[----:B------:R-:W-:Y:S02]  /*0230*/  UIMAD UR17, UR23, 0xb, URZ ;  /* 0x0000000b171178a4 */ /* 0x000fe4000f8e02ff */
[----:B------:R-:W-:Y:S02]  /*0240*/  UIMAD UR18, UR23, 0xc, URZ ;  /* 0x0000000c171278a4 */ /* 0x000fe4000f8e02ff */
[----:B------:R-:W-:-:S02]  /*0250*/  UIMAD UR19, UR23, 0xd, URZ ;  /* 0x0000000d171378a4 */ /* 0x000fc4000f8e02ff */
[----:B------:R-:W-:Y:S02]  /*0260*/  UIMAD UR20, UR23, 0xe, URZ ;  /* 0x0000000e171478a4 */ /* 0x000fe4000f8e02ff */
[----:B-1----:R-:W-:-:S12]  /*0270*/  UIMAD UR21, UR23, 0xf, URZ ;  /* 0x0000000f171578a4 */ /* 0x002fd8000f8e02ff */
.L_x_73:
[----:B------:R-:W-:-:S05]  /*0280*/  IADD3 R24, P0, PT, R4, UR4, RZ ;  /* 0x0000000404187c10 */ /* 0x000fca000ff1e0ff */
[----:B------:R-:W-:-:S05]  /*0290*/  IMAD.X R25, RZ, RZ, R5, P0 ;  /* 0x000000ffff197224 */ /* 0x000fca00000e0605 */
[----:B------:R-:W2:Y:S01]  /*02a0*/  LDG.E R24, desc[UR8][R24.64] ;  /* 0x0000000818187981 */ /* 0x000ea2000c1e1900 */
[----:B------:R-:W-:-:S05]  /*02b0*/  IADD3 R2, P0, PT, R4, UR22, RZ ;  /* 0x0000001604027c10 */ /* 0x000fca000ff1e0ff */
[----:B------:R-:W-:-:S05]  /*02c0*/  IMAD.X R3, RZ, RZ, R5, P0 ;  /* 0x000000ffff037224 */ /* 0x000fca00000e0605 */
[----:B------:R-:W3:Y:S01]  /*02d0*/  LDG.E R21, desc[UR8][R2.64] ;  /* 0x0000000802157981 */ /* 0x000ee2000c1e1900 */
[----:B------:R-:W-:-:S05]  /*02e0*/  IADD3 R10, P0, PT, R4, UR6, RZ ;  /* 0x00000006040a7c10 */ /* 0x000fca000ff1e0ff */
[----:B------:R-:W-:-:S05]  /*02f0*/  IMAD.X R11, RZ, RZ, R5, P0 ;  /* 0x000000ffff0b7224 */ /* 0x000fca00000e0605 */
[----:B------:R0:W4:Y:S01]  /*0300*/  LDG.E R15, desc[UR8][R10.64] ;  /* 0x000000080a0f7981 */ /* 0x000122000c1e1900 */
[----:B------:R-:W-:-:S05]  /*0310*/  IADD3 R16, P0, PT, R4, UR7, RZ ;  /* 0x0000000704107c10 */ /* 0x000fca000ff1e0ff */
[----:B------:R-:W-:-:S05]  /*0320*/  IMAD.X R17, RZ, RZ, R5, P0 ;  /* 0x000000ffff117224 */ /* 0x000fca00000e0605 */
[----:B------:R1:W5:Y:S01]  /*0330*/  LDG.E R14, desc[UR8][R16.64] ;  /* 0x00000008100e7981 */ /* 0x000362000c1e1900 */
[----:B------:R-:W-:-:S05]  /*0340*/  IADD3 R22, P0, PT, R4, UR10, RZ ;  /* 0x0000000a04167c10 */ /* 0x000fca000ff1e0ff */
[----:B------:R-:W-:-:S05]  /*0350*/  IMAD.X R23, RZ, RZ, R5, P0 ;  /* 0x000000ffff177224 */ /* 0x000fca00000e0605 */
[----:B------:R1:W5:Y:S01]  /*0360*/  LDG.E R13, desc[UR8][R22.64] ;  /* 0x00000008160d7981 */ /* 0x000362000c1e1900 */
[----:B------:R-:W-:-:S05]  /*0370*/  IADD3 R26, P0, PT, R4, UR11, RZ ;  /* 0x0000000b041a7c10 */ /* 0x000fca000ff1e0ff */
[----:B------:R-:W-:-:S05]  /*0380*/  IMAD.X R27, RZ, RZ, R5, P0 ;  /* 0x000000ffff1b7224 */ /* 0x000fca00000e0605 */
[----:B------:R-:W5:Y:S01]  /*0390*/  LDG.E R12, desc[UR8][R26.64] ;  /* 0x000000081a0c7981 */ /* 0x000f62000c1e1900 */
[----:B------:R-:W-:-:S05]  /*03a0*/  IADD3 R28, P0, PT, R4, UR12, RZ ;  /* 0x0000000c041c7c10 */ /* 0x000fca000ff1e0ff */
[----:B------:R-:W-:-:S05]  /*03b0*/  IMAD.X R29, RZ, RZ, R5, P0 ;  /* 0x000000ffff1d7224 */ /* 0x000fca00000e0605 */
[----:B------:R-:W5:Y:S01]  /*03c0*/  LDG.E R20, desc[UR8][R28.64] ;  /* 0x000000081c147981 */ /* 0x000f62000c1e1900 */
[----:B0-----:R-:W-:-:S05]  /*03d0*/  IADD3 R10, P0, PT, R4, UR13, RZ ;  /* 0x0000000d040a7c10 */ /* 0x001fca000ff1e0ff */
[----:B------:R-:W-:-:S05]  /*03e0*/  IMAD.X R11, RZ, RZ, R5, P0 ;  /* 0x000000ffff0b7224 */ /* 0x000fca00000e0605 */
[----:B------:R-:W5:Y:S01]  /*03f0*/  LDG.E R19, desc[UR8][R10.64] ;  /* 0x000000080a137981 */ /* 0x000f62000c1e1900 */
[----:B------:R-:W-:-:S05]  /*0400*/  IADD3 R2, P0, PT, R4, UR14, RZ ;  /* 0x0000000e04027c10 */ /* 0x000fca000ff1e0ff */
[----:B------:R-:W-:-:S05]  /*0410*/  IMAD.X R3, RZ, RZ, R5, P0 ;  /* 0x000000ffff037224 */ /* 0x000fca00000e0605 */
[----:B------:R2:W5:Y:S01]  /*0420*/  LDG.E R18, desc[UR8][R2.64] ;  /* 0x0000000802127981 */ /* 0x000562000c1e1900 */
[----:B-1----:R-:W-:-:S05]  /*0430*/  IADD3 R16, P0, PT, R4, UR15, RZ ;  /* 0x0000000f04107c10 */ /* 0x002fca000ff1e0ff */
[----:B------:R-:W-:-:S06]  /*0440*/  IMAD.X R17, RZ, RZ, R5, P0 ;  /* 0x000000ffff117224 */ /* 0x000fcc00000e0605 */
[----:B------:R-:W5:Y:S01]  /*0450*/  LDG.E R17, desc[UR8][R16.64] ;  /* 0x0000000810117981 */ /* 0x000f62000c1e1900 */
[----:B------:R-:W-:-:S05]  /*0460*/  IADD3 R22, P0, PT, R4, UR16, RZ ;  /* 0x0000001004167c10 */ /* 0x000fca000ff1e0ff */
[----:B------:R-:W-:-:S05]  /*0470*/  IMAD.X R23, RZ, RZ, R5, P0 ;  /* 0x000000ffff177224 */ /* 0x000fca00000e0605 */
[----:B------:R4:W5:Y:S01]  /*0480*/  LDG.E R16, desc[UR8][R22.64] ;  /* 0x0000000816107981 */ /* 0x000962000c1e1900 */
[----:B--2---:R-:W0:Y:S02]  /*0490*/  I2F.F64.U32 R2, R24 ;  /* 0x0000001800027312 */ /* 0x004e240000201800 */
[----:B0-----:R-:W-:-:S08]  /*04a0*/  DADD R8, R2, -R8 ;  /* 0x0000000002087229 */ /* 0x001fd00000000808 */
[----:B------:R-:W-:-:S08]  /*04b0*/  DADD R2, R8, R6 ;  /* 0x0000000008027229 */ /* 0x000fd00000000006 */
[----:B------:R-:W-:Y:S01]  /*04c0*/  DADD R10, -R2, R6 ;  /* 0x00000000020a7229 */ /* 0x000fe20000000106 */
[----:B---3--:R-:W0:Y:S07]  /*04d0*/  I2F.F64.U32 R6, R21 ;  /* 0x0000001500067312 */ /* 0x008e2e0000201800 */
[----:B------:R-:W-:Y:S01]  /*04e0*/  DADD R10, R8, R10 ;  /* 0x00000000080a7229 */ /* 0x000fe2000000000a */
[----:B------:R-:W-:-:S05]  /*04f0*/  IADD3 R8, P0, PT, R4, UR17, RZ ;  /* 0x0000001104087c10 */ /* 0x000fca000ff1e0ff */
[----:B------:R-:W-:Y:S02]  /*0500*/  IMAD.X R9, RZ, RZ, R5, P0 ;  /* 0x000000ffff097224 */ /* 0x000fe400000e0605 */
[----:B0-----:R-:W-:-:S03]  /*0510*/  DADD R6, R6, R10 ;  /* 0x0000000006067229 */ /* 0x001fc6000000000a */
[----:B------:R-:W2:Y:S05]  /*0520*/  LDG.E R8, desc[UR8][R8.64] ;  /* 0x0000000808087981 */ /* 0x000eaa000c1e1900 */
[C---:B------:R-:W-:Y:S01]  /*0530*/  DADD R10, R2.reuse, R6 ;  /* 0x00000000020a7229 */ /* 0x040fe20000000006 */
[----:B----4-:R-:W0:Y:S07]  /*0540*/  I2F.F64.U32 R22, R15 ;  /* 0x0000000f00167312 */ /* 0x010e2e0000201800 */
[----:B------:R-:W-:-:S08]  /*0550*/  DADD R2, R2, -R10 ;  /* 0x0000000002027229 */ /* 0x000fd0000000080a */
[----:B------:R-:W-:Y:S01]  /*0560*/  DADD R2, R6, R2 ;  /* 0x0000000006027229 */ /* 0x000fe20000000002 */
[----:B------:R-:W-:-:S05]  /*0570*/  IADD3 R6, P0, PT, R4, UR18, RZ ;  /* 0x0000001204067c10 */ /* 0x000fca000ff1e0ff */
[----:B------:R-:W-:Y:S02]  /*0580*/  IMAD.X R7, RZ, RZ, R5, P0 ;  /* 0x000000ffff077224 */ /* 0x000fe400000e0605 */
[----:B0-----:R-:W-:-:S03]  /*0590*/  DADD R2, R22, R2 ;  /* 0x0000000016027229 */ /* 0x001fc60000000002 */
[----:B------:R-:W3:Y:S05]  /*05a0*/  LDG.E R6, desc[UR8][R6.64] ;  /* 0x0000000806067981 */ /* 0x000eea000c1e1900 */
[C---:B------:R-:W-:Y:S01]  /*05b0*/  DADD R22, R10.reuse, R2 ;  /* 0x000000000a167229 */ /* 0x040fe20000000002 */
[----:B-----5:R-:W0:Y:S07]  /*05c0*/  I2F.F64.U32 R24, R14 ;  /* 0x0000000e00187312 */ /* 0x020e2e0000201800 */
[----:B------:R-:W-:-:S08]  /*05d0*/  DADD R10, R10, -R22 ;  /* 0x000000000a0a7229 */ /* 0x000fd00000000816 */
[----:B------:R-:W-:Y:S01]  /*05e0*/  DADD R10, R2, R10 ;  /* 0x00000000020a7229 */ /* 0x000fe2000000000a */
[----:B------:R-:W-:-:S05]  /*05f0*/  IADD3 R2, P0, PT, R4, UR19, RZ ;  /* 0x0000001304027c10 */ /* 0x000fca000ff1e0ff */
[----:B------:R-:W-:Y:S02]  /*0600*/  IMAD.X R3, RZ, RZ, R5, P0 ;  /* 0x000000ffff037224 */ /* 0x000fe400000e0605 */
[----:B0-----:R-:W-:-:S03]  /*0610*/  DADD R10, R24, R10 ;  /* 0x00000000180a7229 */ /* 0x001fc6000000000a */
[----:B------:R-:W4:Y:S05]  /*0620*/  LDG.E R2, desc[UR8][R2.64] ;  /* 0x0000000802027981 */ /* 0x000f2a000c1e1900 */
[C---:B------:R-:W-:Y:S01]  /*0630*/  DADD R24, R22.reuse, R10 ;  /* 0x0000000016187229 */ /* 0x040fe2000000000a */
[----:B------:R-:W0:Y:S07]  /*0640*/  I2F.F64.U32 R26, R13 ;  /* 0x0000000d001a7312 */ /* 0x000e2e0000201800 */
[----:B------:R-:W-:-:S08]  /*0650*/  DADD R22, R22, -R24 ;  /* 0x0000000016167229 */ /* 0x000fd00000000818 */
[----:B------:R-:W-:Y:S01]  /*0660*/  DADD R22, R10, R22 ;  /* 0x000000000a167229 */ /* 0x000fe20000000016 */
[----:B------:R-:W-:-:S05]  /*0670*/  IADD3 R10, P0, PT, R4, UR20, RZ ;  /* 0x00000014040a7c10 */ /* 0x000fca000ff1e0ff */
[----:B------:R-:W-:Y:S02]  /*0680*/  IMAD.X R11, RZ, RZ, R5, P0 ;  /* 0x000000ffff0b7224 */ /* 0x000fe400000e0605 */
[----:B0-----:R-:W-:-:S03]  /*0690*/  DADD R22, R26, R22 ;  /* 0x000000001a167229 */ /* 0x001fc60000000016 */
[----:B------:R-:W5:Y:S05]  /*06a0*/  LDG.E R10, desc[UR8][R10.64] ;  /* 0x000000080a0a7981 */ /* 0x000f6a000c1e1900 */
        /* <DEDUP_REMOVED lines=11> */
[----:B------:R-:W-:-:S08]  /*0760*/  DADD R14, R24, R14 ;  /* 0x00000000180e7229 */ /* 0x000fd0000000000e */
[----:B0-----:R-:W-:-:S08]  /*0770*/  DADD R14, R20, R14 ;  /* 0x00000000140e7229 */ /* 0x001fd0000000000e */
[C---:B------:R-:W-:Y:S01]  /*0780*/  DADD R12, R26.reuse, R14 ;  /* 0x000000001a0c7229 */ /* 0x040fe2000000000e */
[----:B------:R-:W0:Y:S07]  /*0790*/  I2F.F64.U32 R24, R19 ;  /* 0x0000001300187312 */ /* 0x000e2e0000201800 */
[----:B------:R-:W-:-:S08]  /*07a0*/  DADD R26, R26, -R12 ;  /* 0x000000001a1a7229 */ /* 0x000fd0000000080c */
[----:B------:R-:W-:-:S08]  /*07b0*/  DADD R26, R14, R26 ;  /* 0x000000000e1a7229 */ /* 0x000fd0000000001a */
[----:B0-----:R-:W-:-:S08]  /*07c0*/  DADD R24, R24, R26 ;  /* 0x0000000018187229 */ /* 0x001fd0000000001a */
[----:B------:R-:W-:-:S08]  /*07d0*/  DADD R14, R12, R24 ;  /* 0x000000000c0e7229 */ /* 0x000fd00000000018 */
[----:B------:R-:W-:Y:S01]  /*07e0*/  DADD R26, R12, -R14 ;  /* 0x000000000c1a7229 */ /* 0x000fe2000000080e */
[----:B------:R-:W0:Y:S07]  /*07f0*/  I2F.F64.U32 R12, R18 ;  /* 0x00000012000c7312 */ /* 0x000e2e0000201800 */
        /* <DEDUP_REMOVED lines=12> */
[C---:B------:R-:W-:Y:S01]  /*08c0*/  DADD R12, R14.reuse, R24 ;  /* 0x000000000e0c7229 */ /* 0x040fe20000000018 */
[----:B--2---:R-:W0:Y:S07]  /*08d0*/  I2F.F64.U32 R8, R8 ;  /* 0x0000000800087312 */ /* 0x004e2e0000201800 */
[----:B------:R-:W-:-:S08]  /*08e0*/  DADD R14, R14, -R12 ;  /* 0x000000000e0e7229 */ /* 0x000fd0000000080c */
[----:B------:R-:W-:-:S08]  /*08f0*/  DADD R14, R24, R14 ;  /* 0x00000000180e7229 */ /* 0x000fd0000000000e */
[----:B0-----:R-:W-:-:S08]  /*0900*/  DADD R14, R8, R14 ;  /* 0x00000000080e7229 */ /* 0x001fd0000000000e */
[C---:B------:R-:W-:Y:S01]  /*0910*/  DADD R18, R12.reuse, R14 ;  /* 0x000000000c127229 */ /* 0x040fe2000000000e */
[----:B---3--:R-:W0:Y:S07]  /*0920*/  I2F.F64.U32 R6, R6 ;  /* 0x0000000600067312 */ /* 0x008e2e0000201800 */
[----:B------:R-:W-:-:S08]  /*0930*/  DADD R12, R12, -R18 ;  /* 0x000000000c0c7229 */ /* 0x000fd00000000812 */
[----:B------:R-:W-:-:S08]  /*0940*/  DADD R12, R14, R12 ;  /* 0x000000000e0c7229 */ /* 0x000fd0000000000c */
[----:B0-----:R-:W-:-:S08]  /*0950*/  DADD R12, R6, R12 ;  /* 0x00000000060c7229 */ /* 0x001fd0000000000c */
[C---:B------:R-:W-:Y:S01]  /*0960*/  DADD R14, R18.reuse, R12 ;  /* 0x00000000120e7229 */ /* 0x040fe2000000000c */
[----:B----4-:R-:W0:Y:S07]  /*0970*/  I2F.F64.U32 R2, R2 ;  /* 0x0000000200027312 */ /* 0x010e2e0000201800 */
[----:B------:R-:W-:-:S08]  /*0980*/  DADD R18, R18, -R14 ;  /* 0x0000000012127229 */ /* 0x000fd0000000080e */
[----:B------:R-:W-:-:S08]  /*0990*/  DADD R18, R12, R18 ;  /* 0x000000000c127229 */ /* 0x000fd00000000012 */
[----:B0-----:R-:W-:-:S08]  /*09a0*/  DADD R18, R2, R18 ;  /* 0x0000000002127229 */ /* 0x001fd00000000012 */
[C---:B------:R-:W-:Y:S01]  /*09b0*/  DADD R8, R14.reuse, R18 ;  /* 0x000000000e087229 */ /* 0x040fe20000000012 */
[----:B-----5:R-:W0:Y:S07]  /*09c0*/  I2F.F64.U32 R10, R10 ;  /* 0x0000000a000a7312 */ /* 0x020e2e0000201800 */
[----:B------:R-:W-:-:S08]  /*09d0*/  DADD R14, R14, -R8 ;  /* 0x000000000e0e7229 */ /* 0x000fd00000000808 */
[----:B------:R-:W-:-:S08]  /*09e0*/  DADD R14, R18, R14 ;  /* 0x00000000120e7229 */ /* 0x000fd0000000000e */
[----:B0-----:R-:W-:-:S08]  /*09f0*/  DADD R14, R10, R14 ;  /* 0x000000000a0e7229 */ /* 0x001fd0000000000e */
[C---:B------:R-:W-:Y:S01]  /*0a00*/  DADD R12, R8.reuse, R14 ;  /* 0x00000000080c7229 */ /* 0x040fe2000000000e */
[----:B------:R-:W0:Y:S07]  /*0a10*/  I2F.F64.U32 R22, R22 ;  /* 0x0000001600167312 */ /* 0x000e2e0000201800 */
[----:B------:R-:W-:-:S08]  /*0a20*/  DADD R8, R8, -R12 ;  /* 0x0000000008087229 */ /* 0x000fd0000000080c */
[----:B------:R-:W-:-:S08]  /*0a30*/  DADD R8, R14, R8 ;  /* 0x000000000e087229 */ /* 0x000fd00000000008 */
[----:B0-----:R-:W-:Y:S01]  /*0a40*/  DADD R8, R22, R8 ;  /* 0x0000000016087229 */ /* 0x001fe20000000008 */
[----:B------:R-:W-:-:S07]  /*0a50*/  UIADD3 UR5, UPT, UPT, UR5, 0x10, URZ ;  /* 0x0000001005057890 */ /* 0x000fce000fffe0ff */
[----:B------:R-:W-:Y:S01]  /*0a60*/  DADD R6, R12, R8 ;  /* 0x000000000c067229 */ /* 0x000fe20000000008 */
[----:B------:R-:W-:-:S07]  /*0a70*/  UISETP.NE.AND UP1, UPT, UR5, URZ, UPT ;  /* 0x000000ff0500728c */ /* 0x000fce000bf25270 */
[----:B------:R-:W-:Y:S01]  /*0a80*/  DADD R12, -R12, R6 ;  /* 0x000000000c0c7229 */ /* 0x000fe20000000106 */
[----:B------:R-:W-:Y:S02]  /*0a90*/  ULEA UR4, UR23, UR4, 0x4 ;  /* 0x0000000417047291 */ /* 0x000fe4000f8e20ff */
[----:B------:R-:W-:-:S05]  /*0aa0*/  ULEA UR22, UR23, UR22, 0x4 ;  /* 0x0000001617167291 */ /* 0x000fca000f8e20ff */
[----:B------:R-:W-:Y:S01]  /*0ab0*/  DADD R8, -R8, R12 ;  /* 0x0000000008087229 */ /* 0x000fe2000000010c */
[----:B------:R-:W-:Y:S02]  /*0ac0*/  ULEA UR6, UR23, UR6, 0x4 ;  /* 0x0000000617067291 */ /* 0x000fe4000f8e20ff */
[----:B------:R-:W-:Y:S02]  /*0ad0*/  ULEA UR7, UR23, UR7, 0x4 ;  /* 0x0000000717077291 */ /* 0x000fe4000f8e20ff */
[----:B------:R-:W-:Y:S02]  /*0ae0*/  ULEA UR10, UR23, UR10, 0x4 ;  /* 0x0000000a170a7291 */ /* 0x000fe4000f8e20ff */
[----:B------:R-:W-:Y:S02]  /*0af0*/  ULEA UR11, UR23, UR11, 0x4 ;  /* 0x0000000b170b7291 */ /* 0x000fe4000f8e20ff */
[----:B------:R-:W-:Y:S02]  /*0b00*/  ULEA UR12, UR23, UR12, 0x4 ;  /* 0x0000000c170c7291 */ /* 0x000fe4000f8e20ff */
[----:B------:R-:W-:-:S02]  /*0b10*/  ULEA UR13, UR23, UR13, 0x4 ;  /* 0x0000000d170d7291 */ /* 0x000fc4000f8e20ff */
[----:B------:R-:W-:Y:S02]  /*0b20*/  ULEA UR14, UR23, UR14, 0x4 ;  /* 0x0000000e170e7291 */ /* 0x000fe4000f8e20ff */
[----:B------:R-:W-:Y:S02]  /*0b30*/  ULEA UR15, UR23, UR15, 0x4 ;  /* 0x0000000f170f7291 */ /* 0x000fe4000f8e20ff */
[----:B------:R-:W-:Y:S02]  /*0b40*/  ULEA UR16, UR23, UR16, 0x4 ;  /* 0x0000001017107291 */ /* 0x000fe4000f8e20ff */
[----:B------:R-:W-:Y:S02]  /*0b50*/  ULEA UR17, UR23, UR17, 0x4 ;  /* 0x0000001117117291 */ /* 0x000fe4000f8e20ff */
[----:B------:R-:W-:Y:S02]  /*0b60*/  ULEA UR18, UR23, UR18, 0x4 ;  /* 0x0000001217127291 */ /* 0x000fe4000f8e20ff */
[----:B------:R-:W-:-:S02]  /*0b70*/  ULEA UR19, UR23, UR19, 0x4 ;  /* 0x0000001317137291 */ /* 0x000fc4000f8e20ff */
[----:B------:R-:W-:Y:S02]  /*0b80*/  ULEA UR20, UR23, UR20, 0x4 ;  /* 0x0000001417147291 */ /* 0x000fe4000f8e20ff */
[----:B------:R-:W-:Y:S01]  /*0b90*/  ULEA UR21, UR23, UR21, 0x4 ;  /* 0x0000001517157291 */ /* 0x000fe2000f8e20ff */
[----:B------:R-:W-:Y:S11]  /*0ba0*/  BRA.U UP1, `(.L_x_73) ;  /* 0xfffffff501b47547 */ /* 0x000ff6000b83ffff */
[----:B------:R-:W0:Y:S02]  /*0bb0*/  LDCU UR4, c[0x0][0x384] ;  /* 0x00007080ff0477ac */ /* 0x000e240008000800 */
[----:B0-----:R-:W-:-:S12]  /*0bc0*/  ULOP3.LUT UR4, UR4, 0xfffffff0, URZ, 0xc0, !UPT ;  /* 0xfffffff004047892 */ /* 0x001fd8000f8ec0ff */
.L_x_72:
[----:B------:R-:W0:Y:S02]  /*0bd0*/  LDCU UR7, c[0x0][0x384] ;  /* 0x00007080ff0777ac */ /* 0x000e240008000800 */
[----:B0-----:R-:W-:-:S09]  /*0be0*/  ULOP3.LUT UP1, UR5, UR7, 0xf, URZ, 0xc0, !UPT ;  /* 0x0000000f07057892 */ /* 0x001fd2000f82c0ff */
[----:B------:R-:W-:Y:S05]  /*0bf0*/  BRA.U !UP1, `(.L_x_71) ;  /* 0x0000000909347547 */ /* 0x000fea000b800000 */
[----:B------:R-:W-:Y:S02]  /*0c00*/  UISETP.GE.U32.AND UP1, UPT, UR5, 0x8, UPT ;  /* 0x000000080500788c */ /* 0x000fe4000bf26070 */
[----:B------:R-:W-:-:S04]  /*0c10*/  ULOP3.LUT UR10, UR7, 0x7, URZ, 0xc0, !UPT ;  /* 0x00000007070a7892 */ /* 0x000fc8000f8ec0ff */
[----:B------:R-:W-:-:S03]  /*0c20*/  UISETP.NE.AND UP2, UPT, UR10, URZ, UPT ;  /* 0x000000ff0a00728c */ /* 0x000fc6000bf45270 */
[----:B------:R-:W-:Y:S08]  /*0c30*/  BRA.U !UP1, `(.L_x_74) ;  /* 0x0000000509287547 */ /* 0x000ff0000b800000 */
[----:B------:R-:W0:Y:S02]  /*0c40*/  LDCU UR6, c[0x0][0x390] ;  /* 0x00007200ff0677ac */ /* 0x000e240008000800 */
[----:B0-----:R-:W-:-:S06]  /*0c50*/  UIMAD UR5, UR4, UR6, URZ ;  /* 0x00000006040572a4 */ /* 0x001fcc000f8e02ff */
[----:B------:R-:W-:-:S05]  /*0c60*/  IADD3 R2, P0, PT, R4, UR5, RZ ;  /* 0x0000000504027c10 */ /* 0x000fca000ff1e0ff */
[----:B------:R-:W-:-:S05]  /*0c70*/  IMAD.X R3, RZ, RZ, R5, P0 ;  /* 0x000000ffff037224 */ /* 0x000fca00000e0605 */
[----:B------:R0:W2:Y:S01]  /*0c80*/  LDG.E R26, desc[UR8][R2.64] ;  /* 0x00000008021a7981 */ /* 0x0000a2000c1e1900 */
[----:B------:R-:W-:-:S06]  /*0c90*/  UIADD3 UR5, UPT, UPT, UR5, UR6, URZ ;  /* 0x0000000605057290 */ /* 0x000fcc000fffe0ff */
[----:B------:R-:W-:-:S05]  /*0ca0*/  IADD3 R16, P0, PT, R4, UR5, RZ ;  /* 0x0000000504107c10 */ /* 0x000fca000ff1e0ff */
[----:B------:R-:W-:-:S05]  /*0cb0*/  IMAD.X R17, RZ, RZ, R5, P0 ;  /* 0x000000ffff117224 */ /* 0x000fca00000e0605 */
[----:B------:R-:W3:Y:S01]  /*0cc0*/  LDG.E R16, desc[UR8][R16.64] ;  /* 0x0000000810107981 */ /* 0x000ee2000c1e1900 */
[----:B------:R-:W-:-:S06]  /*0cd0*/  UIADD3 UR5, UPT, UPT, UR5, UR6, URZ ;  /* 0x0000000605057290 */ /* 0x000fcc000fffe0ff */
[----:B------:R-:W-:-:S05]  /*0ce0*/  IADD3 R10, P0, PT, R4, UR5, RZ ;  /* 0x00000005040a7c10 */ /* 0x000fca000ff1e0ff */
[----:B------:R-:W-:-:S05]  /*0cf0*/  IMAD.X R11, RZ, RZ, R5, P0 ;  /* 0x000000ffff0b7224 */ /* 0x000fca00000e0605 */
[----:B------:R-:W4:Y:S01]  /*0d00*/  LDG.E R15, desc[UR8][R10.64] ;  /* 0x000000080a0f7981 */ /* 0x000f22000c1e1900 */
[----:B------:R-:W-:-:S06]  /*0d10*/  UIADD3 UR5, UPT, UPT, UR5, UR6, URZ ;  /* 0x0000000605057290 */ /* 0x000fcc000fffe0ff */
[----:B------:R-:W-:-:S05]  /*0d20*/  IADD3 R18, P0, PT, R4, UR5, RZ ;  /* 0x0000000504127c10 */ /* 0x000fca000ff1e0ff */
[----:B------:R-:W-:-:S05]  /*0d30*/  IMAD.X R19, RZ, RZ, R5, P0 ;  /* 0x000000ffff137224 */ /* 0x000fca00000e0605 */
[----:B------:R-:W5:Y:S01]  /*0d40*/  LDG.E R14, desc[UR8][R18.64] ;  /* 0x00000008120e7981 */ /* 0x000f62000c1e1900 */
[----:B------:R-:W-:-:S06]  /*0d50*/  UIADD3 UR5, UPT, UPT, UR5, UR6, URZ ;  /* 0x0000000605057290 */ /* 0x000fcc000fffe0ff */
[----:B0-----:R-:W-:-:S05]  /*0d60*/  IADD3 R2, P0, PT, R4, UR5, RZ ;  /* 0x0000000504027c10 */ /* 0x001fca000ff1e0ff */
[----:B------:R-:W-:-:S05]  /*0d70*/  IMAD.X R3, RZ, RZ, R5, P0 ;  /* 0x000000ffff037224 */ /* 0x000fca00000e0605 */
[----:B------:R2:W5:Y:S01]  /*0d80*/  LDG.E R13, desc[UR8][R2.64] ;  /* 0x00000008020d7981 */ /* 0x000562000c1e1900 */
[----:B------:R-:W-:-:S06]  /*0d90*/  UIADD3 UR5, UPT, UPT, UR5, UR6, URZ ;  /* 0x0000000605057290 */ /* 0x000fcc000fffe0ff */
[----:B------:R-:W-:-:S05]  /*0da0*/  IADD3 R20, P0, PT, R4, UR5, RZ ;  /* 0x0000000504147c10 */ /* 0x000fca000ff1e0ff */
[----:B------:R-:W-:-:S05]  /*0db0*/  IMAD.X R21, RZ, RZ, R5, P0 ;  /* 0x000000ffff157224 */ /* 0x000fca00000e0605 */
[----:B------:R-:W5:Y:S01]  /*0dc0*/  LDG.E R12, desc[UR8][R20.64] ;  /* 0x00000008140c7981 */ /* 0x000f62000c1e1900 */
        /* <DEDUP_REMOVED lines=8> */
[----:B------:R-:W-:Y:S01]  /*0e50*/  UIADD3 UR4, UPT, UPT, UR4, 0x8, URZ ;  /* 0x0000000804047890 */ /* 0x000fe2000fffe0ff */
[----:B--2---:R-:W0:Y:S02]  /*0e60*/  I2F.F64.U32 R2, R26 ;  /* 0x0000001a00027312 */ /* 0x004e240000201800 */
[----:B0-----:R-:W-:-:S06]  /*0e70*/  DADD R8, -R8, R2 ;  /* 0x0000000008087229 */ /* 0x001fcc0000000102 */
[----:B---3--:R-:W0:Y:S02]  /*0e80*/  I2F.F64.U32 R16, R16 ;  /* 0x0000001000107312 */ /* 0x008e240000201800 */
[----:B------:R-:W-:-:S08]  /*0e90*/  DADD R2, R6, R8 ;  /* 0x0000000006027229 */ /* 0x000fd00000000008 */
[----:B------:R-:W-:-:S08]  /*0ea0*/  DADD R6, R6, -R2 ;  /* 0x0000000006067229 */ /* 0x000fd00000000802 */
[----:B------:R-:W-:-:S08]  /*0eb0*/  DADD R6, R8, R6 ;  /* 0x0000000008067229 */ /* 0x000fd00000000006 */
[----:B0-----:R-:W-:-:S08]  /*0ec0*/  DADD R8, R16, R6 ;  /* 0x0000000010087229 */ /* 0x001fd00000000006 */
[----:B------:R-:W-:-:S08]  /*0ed0*/  DADD R6, R2, R8 ;  /* 0x0000000002067229 */ /* 0x000fd00000000008 */
[----:B------:R-:W-:Y:S01]  /*0ee0*/  DADD R18, R2, -R6 ;  /* 0x0000000002127229 */ /* 0x000fe20000000806 */
[----:B----4-:R-:W0:Y:S07]  /*0ef0*/  I2F.F64.U32 R2, R15 ;  /* 0x0000000f00027312 */ /* 0x010e2e0000201800 */
[----:B------:R-:W-:-:S08]  /*0f00*/  DADD R18, R8, R18 ;  /* 0x0000000008127229 */ /* 0x000fd00000000012 */
[----:B0-----:R-:W-:-:S08]  /*0f10*/  DADD R18, R2, R18 ;  /* 0x0000000002127229 */ /* 0x001fd00000000012 */
[----:B------:R-:W-:-:S08]  /*0f20*/  DADD R2, R6, R18 ;  /* 0x0000000006027229 */ /* 0x000fd00000000012 */
[----:B------:R-:W-:Y:S01]  /*0f30*/  DADD R8, R6, -R2 ;  /* 0x0000000006087229 */ /* 0x000fe20000000802 */
[----:B-----5:R-:W0:Y:S07]  /*0f40*/  I2F.F64.U32 R6, R14 ;  /* 0x0000000e00067312 */ /* 0x020e2e0000201800 */
        /* <DEDUP_REMOVED lines=23> */
[----:B------:R-:W-:-:S08]  /*10c0*/  DADD R8, -R8, R6 ;  /* 0x0000000008087229 */ /* 0x000fd00000000106 */
[----:B------:R-:W-:-:S11]  /*10d0*/  DADD R8, -R2, R8 ;  /* 0x0000000002087229 */ /* 0x000fd60000000108 */
.L_x_74:
        /* <DEDUP_REMOVED lines=9> */
[----:B------:R-:W2:Y:S01]  /*1170*/  LDG.E R18, desc[UR8][R10.64] ;  /* 0x000000080a127981 */ /* 0x000ea2000c1e1900 */
[----:B------:R-:W-:-:S06]  /*1180*/  UIADD3 UR7, UPT, UPT, UR7, UR6, URZ ;  /* 0x0000000607077290 */ /* 0x000fcc000fffe0ff */
[----:B------:R-:W-:-:S05]  /*1190*/  IADD3 R12, P0, PT, R4, UR7, RZ ;  /* 0x00000007040c7c10 */ /* 0x000fca000ff1e0ff */
[----:B------:R-:W-:-:S05]  /*11a0*/  IMAD.X R13, RZ, RZ, R5, P0 ;  /* 0x000000ffff0d7224 */ /* 0x000fca00000e0605 */
[----:B------:R0:W3:Y:S01]  /*11b0*/  LDG.E R19, desc[UR8][R12.64] ;  /* 0x000000080c137981 */ /* 0x0000e2000c1e1900 */
        /* <DEDUP_REMOVED lines=8> */
[----:B------:R-:W-:Y:S01]  /*1240*/  UIADD3 UR4, UPT, UPT, UR4, 0x4, URZ ;  /* 0x0000000404047890 */ /* 0x000fe2000fffe0ff */
[----:B--2---:R-:W1:Y:S02]  /*1250*/  I2F.F64.U32 R10, R18 ;  /* 0x00000012000a7312 */ /* 0x004e640000201800 */
[----:B-1----:R-:W-:-:S08]  /*1260*/  DADD R10, -R8, R10 ;  /* 0x00000000080a7229 */ /* 0x002fd0000000010a */
[----:B------:R-:W-:-:S08]  /*1270*/  DADD R8, R6, R10 ;  /* 0x0000000006087229 */ /* 0x000fd0000000000a */
[----:B0-----:R-:W-:Y:S01]  /*1280*/  DADD R12, R6, -R8 ;  /* 0x00000000060c7229 */ /* 0x001fe20000000808 */
[----:B---3--:R-:W0:Y:S07]  /*1290*/  I2F.F64.U32 R6, R19 ;  /* 0x0000001300067312 */ /* 0x008e2e0000201800 */
[----:B------:R-:W-:-:S08]  /*12a0*/  DADD R12, R10, R12 ;  /* 0x000000000a0c7229 */ /* 0x000fd0000000000c */
[----:B0-----:R-:W-:-:S08]  /*12b0*/  DADD R6, R6, R12 ;  /* 0x0000000006067229 */ /* 0x001fd0000000000c */
[----:B------:R-:W-:-:S08]  /*12c0*/  DADD R10, R8, R6 ;  /* 0x00000000080a7229 */ /* 0x000fd00000000006 */
[----:B------:R-:W-:Y:S01]  /*12d0*/  DADD R12, R8, -R10 ;  /* 0x00000000080c7229 */ /* 0x000fe2000000080a */
[----:B----4-:R-:W0:Y:S07]  /*12e0*/  I2F.F64.U32 R8, R3 ;  /* 0x0000000300087312 */ /* 0x010e2e0000201800 */
[----:B------:R-:W-:Y:S01]  /*12f0*/  DADD R12, R6, R12 ;  /* 0x00000000060c7229 */ /* 0x000fe2000000000c */
[----:B-----5:R-:W1:Y:S07]  /*1300*/  I2F.F64.U32 R6, R2 ;  /* 0x0000000200067312 */ /* 0x020e6e0000201800 */
[----:B0-----:R-:W-:-:S08]  /*1310*/  DADD R8, R8, R12 ;  /* 0x0000000008087229 */ /* 0x001fd0000000000c */
[----:B------:R-:W-:-:S08]  /*1320*/  DADD R12, R10, R8 ;  /* 0x000000000a0c7229 */ /* 0x000fd00000000008 */
[----:B------:R-:W-:-:S08]  /*1330*/  DADD R10, R10, -R12 ;  /* 0x000000000a0a7229 */ /* 0x000fd0000000080c */
[----:B------:R-:W-:-:S08]  /*1340*/  DADD R10, R8, R10 ;  /* 0x00000000080a7229 */ /* 0x000fd0000000000a */
[----:B-1----:R-:W-:-:S08]  /*1350*/  DADD R10, R6, R10 ;  /* 0x00000000060a7229 */ /* 0x002fd0000000000a */
[----:B------:R-:W-:-:S08]  /*1360*/  DADD R6, R12, R10 ;  /* 0x000000000c067229 */ /* 0x000fd0000000000a */
[----:B------:R-:W-:-:S08]  /*1370*/  DADD R8, -R12, R6 ;  /* 0x000000000c087229 */ /* 0x000fd00000000106 */
[----:B------:R-:W-:-:S11]  /*1380*/  DADD R8, -R10, R8 ;  /* 0x000000000a087229 */ /* 0x000fd60000000108 */
.L_x_75:
[----:B------:R-:W-:Y:S05]  /*1390*/  BRA.U !UP2, `(.L_x_71) ;  /* 0x000000010a4c7547 */ /* 0x000fea000b800000 */
[----:B------:R-:W0:Y:S01]  /*13a0*/  LDCU UR6, c[0x0][0x390] ;  /* 0x00007200ff0677ac */ /* 0x000e220008000800 */
[----:B------:R-:W-:Y:S02]  /*13b0*/  UIADD3 UR5, UPT, UPT, -UR5, URZ, URZ ;  /* 0x000000ff05057290 */ /* 0x000fe4000fffe1ff */
[----:B0-----:R-:W-:-:S12]  /*13c0*/  UIMAD UR4, UR4, UR6, URZ ;  /* 0x00000006040472a4 */ /* 0x001fd8000f8e02ff */
.L_x_76:
[----:B------:R-:W-:-:S05]  /*13d0*/  IADD3 R12, P0, PT, R4, UR4, RZ ;  /* 0x00000004040c7c10 */ /* 0x000fca000ff1e0ff */
[----:B------:R-:W-:-:S05]  /*13e0*/  IMAD.X R13, RZ, RZ, R5, P0 ;  /* 0x000000ffff0d7224 */ /* 0x000fca00000e0605 */
[----:B------:R-:W2:Y:S01]  /*13f0*/  LDG.E R12, desc[UR8][R12.64] ;  /* 0x000000080c0c7981 */ /* 0x000ea2000c1e1900 */
[----:B------:R-:W-:Y:S02]  /*1400*/  UIADD3 UR5, UPT, UPT, UR5, 0x1, URZ ;  /* 0x0000000105057890 */ /* 0x000fe4000fffe0ff */
[----:B------:R-:W-:Y:S02]  /*1410*/  UIADD3 UR4, UPT, UPT, UR4, UR6, URZ ;  /* 0x0000000604047290 */ /* 0x000fe4000fffe0ff */
[----:B------:R-:W-:Y:S01]  /*1420*/  UISETP.NE.AND UP1, UPT, UR5, URZ, UPT ;  /* 0x000000ff0500728c */ /* 0x000fe2000bf25270 */
[----:B--2---:R-:W0:Y:S02]  /*1430*/  I2F.F64.U32 R2, R12 ;  /* 0x0000000c00027312 */ /* 0x004e240000201800 */
[----:B0-----:R-:W-:-:S08]  /*1440*/  DADD R2, R2, -R8 ;  /* 0x0000000002027229 */ /* 0x001fd00000000808 */
[----:B------:R-:W-:-:S08]  /*1450*/  DADD R10, R2, R6 ;  /* 0x00000000020a7229 */ /* 0x000fd00000000006 */
[----:B------:R-:W-:Y:S02]  /*1460*/  DADD R8, R10, -R6 ;  /* 0x000000000a087229 */ /* 0x000fe40000000806 */
[----:B------:R-:W-:Y:S02]  /*1470*/  IMAD.MOV.U32 R6, RZ, RZ, R10 ;  /* 0x000000ffff067224 */ /* 0x000fe400078e000a */
[----:B------:R-:W-:-:S04]  /*1480*/  IMAD.MOV.U32 R7, RZ, RZ, R11 ;  /* 0x000000ffff077224 */ /* 0x000fc800078e000b */
[----:B------:R-:W-:Y:S01]  /*1490*/  DADD R8, -R2, R8 ;  /* 0x0000000002087229 */ /* 0x000fe20000000108 */
[----:B------:R-:W-:Y:S10]  /*14a0*/  BRA.U UP1, `(.L_x_76) ;  /* 0xfffffffd01c87547 */ /* 0x000ff4000b83ffff */
[----:B------:R-:W-:Y:S02]  /*14b0*/  IMAD.MOV.U32 R6, RZ, RZ, R10 ;  /* 0x000000ffff067224 */ /* 0x000fe400078e000a */
[----:B------:R-:W-:-:S07]  /*14c0*/  IMAD.MOV.U32 R7, RZ, RZ, R11 ;  /* 0x000000ffff077224 */ /* 0x000fce00078e000b */
.L_x_71:
[----:B------:R-:W0:Y:S01]  /*14d0*/  LDCU UR4, c[0x0][0x384] ;  /* 0x00007080ff0477ac */ /* 0x000e220008000800 */
[----:B------:R-:W-:Y:S01]  /*14e0*/  IMAD.MOV.U32 R2, RZ, RZ, 0x1 ;  /* 0x00000001ff027424 */ /* 0x000fe200078e00ff */
[----:B------:R-:W-:Y:S01]  /*14f0*/  FSETP.GEU.AND P1, PT, |R7|, 6.5827683646048100446e-37, PT ;  /* 0x036000000700780b */ /* 0x000fe20003f2e200 */
[----:B------:R-:W-:Y:S01]  /*1500*/  BSSY.RECONVERGENT B0, `(.L_x_77) ;  /* 0x0000014000007945 */ /* 0x000fe20003800200 */
[----:B0-----:R-:W0:Y:S08]  /*1510*/  I2F.F64.U32 R8, UR4 ;  /* 0x0000000400087d12 */ /* 0x001e300008201800 */
[----:B0-----:R-:W0:Y:S02]  /*1520*/  MUFU.RCP64H R3, R9 ;  /* 0x0000000900037308 */ /* 0x001e240000001800 */
[----:B0-----:R-:W-:-:S08]  /*1530*/  DFMA R10, -R8, R2, 1 ;  /* 0x3ff00000080a742b */ /* 0x001fd00000000102 */
[----:B------:R-:W-:-:S08]  /*1540*/  DFMA R10, R10, R10, R10 ;  /* 0x0000000a0a0a722b */ /* 0x000fd0000000000a */
[----:B------:R-:W-:-:S08]  /*1550*/  DFMA R10, R2, R10, R2 ;  /* 0x0000000a020a722b */ /* 0x000fd00000000002 */
[----:B------:R-:W-:-:S08]  /*1560*/  DFMA R2, -R8, R10, 1 ;  /* 0x3ff000000802742b */ /* 0x000fd0000000010a */
[----:B------:R-:W-:-:S08]  /*1570*/  DFMA R2, R10, R2, R10 ;  /* 0x000000020a02722b */ /* 0x000fd0000000000a */
[----:B------:R-:W-:-:S08]  /*1580*/  DMUL R10, R2, R6 ;  /* 0x00000006020a7228 */ /* 0x000fd00000000000 */
[----:B------:R-:W-:-:S08]  /*1590*/  DFMA R12, -R8, R10, R6 ;  /* 0x0000000a080c722b */ /* 0x000fd00000000106 */
[----:B------:R-:W-:-:S10]  /*15a0*/  DFMA R2, R2, R12, R10 ;  /* 0x0000000c0202722b */ /* 0x000fd4000000000a */
[----:B------:R-:W-:-:S05]  /*15b0*/  FFMA R10, RZ, R9, R3 ;  /* 0x00000009ff0a7223 */ /* 0x000fca0000000003 */
[----:B------:R-:W-:-:S13]  /*15c0*/  FSETP.GT.AND P0, PT, |R10|, 1.469367938527859385e-39, PT ;  /* 0x001000000a00780b */ /* 0x000fda0003f04200 */
[----:B------:R-:W-:Y:S05]  /*15d0*/  @P0 BRA P1, `(.L_x_78) ;  /* 0x0000000000180947 */ /* 0x000fea0000800000 */
[----:B------:R-:W-:Y:S01]  /*15e0*/  IMAD.MOV.U32 R10, RZ, RZ, R8 ;  /* 0x000000ffff0a7224 */ /* 0x000fe200078e0008 */
[----:B------:R-:W-:Y:S01]  /*15f0*/  MOV R14, 0x1620 ;  /* 0x00001620000e7802 */ /* 0x000fe20000000f00 */
[----:B------:R-:W-:-:S07]  /*1600*/  IMAD.MOV.U32 R11, RZ, RZ, R9 ;  /* 0x000000ffff0b7224 */ /* 0x000fce00078e0009 */
[----:B------:R-:W-:Y:S05]  /*1610*/  CALL.REL.NOINC `($__internal_0_$__cuda_sm20_div_rn_f64_full) ;  /* 0x0000000c00787944 */ /* 0x000fea0003c00000 */
[----:B------:R-:W-:Y:S02]  /*1620*/  IMAD.MOV.U32 R2, RZ, RZ, R16 ;  /* 0x000000ffff027224 */ /* 0x000fe400078e0010 */
[----:B------:R-:W-:-:S07]  /*1630*/  IMAD.MOV.U32 R3, RZ, RZ, R17 ;  /* 0x000000ffff037224 */ /* 0x000fce00078e0011 */
.L_x_78:
[----:B------:R-:W-:Y:S05]  /*1640*/  BSYNC.RECONVERGENT B0 ;  /* 0x0000000000007941 */ /* 0x000fea0003800200 */
.L_x_77:
[----:B------:R-:W-:Y:S01]  /*1650*/  CS2R R6, SRZ ;  /* 0x0000000000067805 */ /* 0x000fe2000001ff00 */
[----:B------:R-:W-:Y:S06]  /*1660*/  BRA.U !UP0, `(.L_x_79) ;  /* 0x0000000908ec7547 */ /* 0x000fec000b800000 */
[----:B------:R-:W0:Y:S01]  /*1670*/  LDCU UR6, c[0x0][0x384] ;  /* 0x00007080ff0677ac */ /* 0x000e220008000800 */
[----:B------:R-:W-:Y:S02]  /*1680*/  CS2R R12, SRZ ;  /* 0x00000000000c7805 */ /* 0x000fe4000001ff00 */
[----:B------:R-:W-:Y:S01]  /*1690*/  CS2R R6, SRZ ;  /* 0x0000000000067805 */ /* 0x000fe2000001ff00 */
[----:B------:R-:W-:Y:S01]  /*16a0*/  UMOV UR4, URZ ;  /* 0x000000ff00047c82 */ /* 0x000fe20008000000 */
[----:B0-----:R-:W-:Y:S02]  /*16b0*/  UISETP.GE.U32.AND UP0, UPT, UR6, 0x8, UPT ;  /* 0x000000080600788c */ /* 0x001fe4000bf06070 */
[----:B------:R-:W-:-:S04]  /*16c0*/  ULOP3.LUT UR17, UR6, 0x7, URZ, 0xc0, !UPT ;  /* 0x0000000706117892 */ /* 0x000fc8000f8ec0ff */
[----:B------:R-:W-:-:S03]  /*16d0*/  UISETP.NE.AND UP1, UPT, UR17, URZ, UPT ;  /* 0x000000ff1100728c */ /* 0x000fc6000bf25270 */
[----:B------:R-:W-:Y:S08]  /*16e0*/  BRA.U !UP0, `(.L_x_80) ;  /* 0x00000005087c7547 */ /* 0x000ff0000b800000 */
[----:B------:R-:W0:Y:S01]  /*16f0*/  LDCU UR18, c[0x0][0x390] ;  /* 0x00007200ff1277ac */ /* 0x000e220008000800 */
[----:B------:R-:W-:Y:S01]  /*1700*/  CS2R R12, SRZ ;  /* 0x00000000000c7805 */ /* 0x000fe2000001ff00 */
[----:B------:R-:W-:Y:S01]  /*1710*/  ULOP3.LUT UR4, UR6, 0xfffffff8, URZ, 0xc0, !UPT ;  /* 0xfffffff806047892 */ /* 0x000fe2000f8ec0ff */
[----:B------:R-:W1:Y:S03]  /*1720*/  LDCU UR16, c[0x0][0x390] ;  /* 0x00007200ff1077ac */ /* 0x000e660008000800 */
[----:B------:R-:W-:Y:S01]  /*1730*/  UIADD3 UR7, UPT, UPT, -UR4, URZ, URZ ;  /* 0x000000ff04077290 */ /* 0x000fe2000fffe1ff */
[----:B------:R-:W-:Y:S01]  /*1740*/  UMOV UR5, URZ ;  /* 0x000000ff00057c82 */ /* 0x000fe20008000000 */
[----:B0-----:R-:W-:Y:S02]  /*1750*/  USHF.L.U32 UR10, UR18, 0x1, URZ ;  /* 0x00000001120a7899 */ /* 0x001fe400080006ff */
[----:B------:R-:W-:-:S02]  /*1760*/  UIMAD UR11, UR18, 0x3, URZ ;  /* 0x00000003120b78a4 */ /* 0x000fc4000f8e02ff */
[----:B------:R-:W-:Y:S02]  /*1770*/  USHF.L.U32 UR12, UR18, 0x2, URZ ;  /* 0x00000002120c7899 */ /* 0x000fe400080006ff */
[----:B------:R-:W-:Y:S02]  /*1780*/  UIMAD UR13, UR18, 0x5, URZ ;  /* 0x00000005120d78a4 */ /* 0x000fe4000f8e02ff */
[----:B------:R-:W-:Y:S02]  /*1790*/  UIMAD UR14, UR18, 0x6, URZ ;  /* 0x00000006120e78a4 */ /* 0x000fe4000f8e02ff */
[----:B-1----:R-:W-:-:S12]  /*17a0*/  UIMAD UR15, UR18, 0x7, URZ ;  /* 0x00000007120f78a4 */ /* 0x002fd8000f8e02ff */
.L_x_81:
        /* <DEDUP_REMOVED lines=8> */
[----:B------:R-:W4:Y:S01]  /*1830*/  LDG.E R15, desc[UR8][R16.64] ;  /* 0x00000008100f7981 */ /* 0x000f22000c1e1900 */
        /* <DEDUP_REMOVED lines=14> */
[----:B------:R4:W5:Y:S01]  /*1920*/  LDG.E R10, desc[UR8][R22.64] ;  /* 0x00000008160a7981 */ /* 0x000962000c1e1900 */
[----:B------:R-:W-:Y:S02]  /*1930*/  UIADD3 UR7, UPT, UPT, UR7, 0x8, URZ ;  /* 0x0000000807077890 */ /* 0x000fe4000fffe0ff */
[----:B------:R-:W-:Y:S02]  /*1940*/  ULEA UR5, UR18, UR5, 0x3 ;  /* 0x0000000512057291 */ /* 0x000fe4000f8e18ff */
[----:B------:R-:W-:Y:S02]  /*1950*/  UISETP.NE.AND UP0, UPT, UR7, URZ, UPT ;  /* 0x000000ff0700728c */ /* 0x000fe4000bf05270 */
[----:B------:R-:W-:Y:S02]  /*1960*/  ULEA UR16, UR18, UR16, 0x3 ;  /* 0x0000001012107291 */ /* 0x000fe4000f8e18ff */
[----:B------:R-:W-:Y:S02]  /*1970*/  ULEA UR10, UR18, UR10, 0x3 ;  /* 0x0000000a120a7291 */ /* 0x000fe4000f8e18ff */
[----:B------:R-:W-:-:S02]  /*1980*/  ULEA UR11, UR18, UR11, 0x3 ;  /* 0x0000000b120b7291 */ /* 0x000fc4000f8e18ff */
[----:B------:R-:W-:Y:S02]  /*1990*/  ULEA UR12, UR18, UR12, 0x3 ;  /* 0x0000000c120c7291 */ /* 0x000fe4000f8e18ff */
[----:B------:R-:W-:Y:S02]  /*19a0*/  ULEA UR13, UR18, UR13, 0x3 ;  /* 0x0000000d120d7291 */ /* 0x000fe4000f8e18ff */
[----:B------:R-:W-:Y:S02]  /*19b0*/  ULEA UR14, UR18, UR14, 0x3 ;  /* 0x0000000e120e7291 */ /* 0x000fe4000f8e18ff */
[----:B------:R-:W-:Y:S01]  /*19c0*/  ULEA UR15, UR18, UR15, 0x3 ;  /* 0x0000000f120f7291 */ /* 0x000fe2000f8e18ff */
[----:B--2---:R-:W0:Y:S08]  /*19d0*/  I2F.F64.U32 R20, R20 ;  /* 0x0000001400147312 */ /* 0x004e300000201800 */
[----:B---3--:R-:W-:Y:S01]  /*19e0*/  I2F.F64.U32 R18, R18 ;  /* 0x0000001200127312 */ /* 0x008fe20000201800 */
[----:B0-----:R-:W-:-:S07]  /*19f0*/  DADD R16, R20, -R2 ;  /* 0x0000000014107229 */ /* 0x001fce0000000802 */
[----:B----4-:R-:W0:Y:S01]  /*1a00*/  I2F.F64.U32 R22, R15 ;  /* 0x0000000f00167312 */ /* 0x010e220000201800 */
[----:B------:R-:W-:-:S08]  /*1a10*/  DFMA R16, R16, R16, -R12 ;  /* 0x000000101010722b */ /* 0x000fd0000000080c */
[----:B------:R-:W-:Y:S02]  /*1a20*/  DADD R12, R16, R6 ;  /* 0x00000000100c7229 */ /* 0x000fe40000000006 */
[----:B0-----:R-:W-:-:S06]  /*1a30*/  DADD R22, R22, -R2 ;  /* 0x0000000016167229 */ /* 0x001fcc0000000802 */
[----:B------:R-:W-:-:S08]  /*1a40*/  DADD R6, -R12, R6 ;  /* 0x000000000c067229 */ /* 0x000fd00000000106 */
[----:B------:R-:W-:Y:S02]  /*1a50*/  DADD R16, R16, R6 ;  /* 0x0000000010107229 */ /* 0x000fe40000000006 */
[----:B------:R-:W-:Y:S01]  /*1a60*/  DADD R6, R18, -R2 ;  /* 0x0000000012067229 */ /* 0x000fe20000000802 */
[----:B-----5:R-:W0:Y:S07]  /*1a70*/  I2F.F64.U32 R18, R11 ;  /* 0x0000000b00127312 */ /* 0x020e2e0000201800 */
[----:B------:R-:W-:-:S08]  /*1a80*/  DFMA R16, R6, R6, R16 ;  /* 0x000000060610722b */ /* 0x000fd00000000010 */
[----:B------:R-:W-:Y:S02]  /*1a90*/  DADD R6, R12, R16 ;  /* 0x000000000c067229 */ /* 0x000fe40000000010 */
[----:B0-----:R-:W-:-:S06]  /*1aa0*/  DADD R18, R18, -R2 ;  /* 0x0000000012127229 */ /* 0x001fcc0000000802 */
[----:B------:R-:W-:Y:S01]  /*1ab0*/  DADD R12, R12, -R6 ;  /* 0x000000000c0c7229 */ /* 0x000fe20000000806 */
[----:B------:R-:W-:Y:S07]  /*1ac0*/  I2F.F64.U32 R10, R10 ;  /* 0x0000000a000a7312 */ /* 0x000fee0000201800 */
[----:B------:R-:W-:Y:S01]  /*1ad0*/  DADD R12, R16, R12 ;  /* 0x00000000100c7229 */ /* 0x000fe2000000000c */
[----:B------:R-:W0:Y:S07]  /*1ae0*/  I2F.F64.U32 R16, R14 ;  /* 0x0000000e00107312 */ /* 0x000e2e0000201800 */
[----:B------:R-:W-:Y:S01]  /*1af0*/  DFMA R22, R22, R22, R12 ;  /* 0x000000161616722b */ /* 0x000fe2000000000c */
[----:B------:R-:W1:Y:S07]  /*1b00*/  I2F.F64.U32 R14, R8 ;  /* 0x00000008000e7312 */ /* 0x000e6e0000201800 */
[----:B------:R-:W-:-:S02]  /*1b10*/  DADD R12, R6, R22 ;  /* 0x00000000060c7229 */ /* 0x000fc40000000016 */
[----:B0-----:R-:W-:-:S06]  /*1b20*/  DADD R16, R16, -R2 ;  /* 0x0000000010107229 */ /* 0x001fcc0000000802 */
[----:B------:R-:W-:Y:S02]  /*1b30*/  DADD R6, R6, -R12 ;  /* 0x0000000006067229 */ /* 0x000fe4000000080c */
[----:B-1----:R-:W-:-:S06]  /*1b40*/  DADD R14, R14, -R2 ;  /* 0x000000000e0e7229 */ /* 0x002fcc0000000802 */
[----:B------:R-:W-:-:S08]  /*1b50*/  DADD R6, R22, R6 ;  /* 0x0000000016067229 */ /* 0x000fd00000000006 */
[----:B------:R-:W-:-:S08]  /*1b60*/  DFMA R16, R16, R16, R6 ;  /* 0x000000101010722b */ /* 0x000fd00000000006 */
[----:B------:R-:W-:-:S08]  /*1b70*/  DADD R6, R12, R16 ;  /* 0x000000000c067229 */ /* 0x000fd00000000010 */
[----:B------:R-:W-:-:S08]  /*1b80*/  DADD R12, R12, -R6 ;  /* 0x000000000c0c7229 */ /* 0x000fd00000000806 */
[----:B------:R-:W-:Y:S01]  /*1b90*/  DADD R12, R16, R12 ;  /* 0x00000000100c7229 */ /* 0x000fe2000000000c */
[----:B------:R-:W0:Y:S07]  /*1ba0*/  I2F.F64.U32 R16, R9 ;  /* 0x0000000900107312 */ /* 0x000e2e0000201800 */
[----:B------:R-:W-:-:S08]  /*1bb0*/  DFMA R18, R18, R18, R12 ;  /* 0x000000121212722b */ /* 0x000fd0000000000c */
[----:B------:R-:W-:Y:S02]  /*1bc0*/  DADD R12, R6, R18 ;  /* 0x00000000060c7229 */ /* 0x000fe40000000012 */
[----:B0-----:R-:W-:-:S06]  /*1bd0*/  DADD R16, R16, -R2 ;  /* 0x0000000010107229 */ /* 0x001fcc0000000802 */
[----:B------:R-:W-:-:S08]  /*1be0*/  DADD R6, R6, -R12 ;  /* 0x0000000006067229 */ /* 0x000fd0000000080c */
[----:B------:R-:W-:-:S08]  /*1bf0*/  DADD R6, R18, R6 ;  /* 0x0000000012067229 */ /* 0x000fd00000000006 */
[----:B------:R-:W-:-:S08]  /*1c00*/  DFMA R6, R14, R14, R6 ;  /* 0x0000000e0e06722b */ /* 0x000fd00000000006 */
[----:B------:R-:W-:-:S08]  /*1c10*/  DADD R14, R12, R6 ;  /* 0x000000000c0e7229 */ /* 0x000fd00000000006 */
[----:B------:R-:W-:-:S08]  /*1c20*/  DADD R12, R12, -R14 ;  /* 0x000000000c0c7229 */ /* 0x000fd0000000080e */
[----:B------:R-:W-:Y:S02]  /*1c30*/  DADD R12, R6, R12 ;  /* 0x00000000060c7229 */ /* 0x000fe4000000000c */
[----:B------:R-:W-:-:S06]  /*1c40*/  DADD R6, R10, -R2 ;  /* 0x000000000a067229 */ /* 0x000fcc0000000802 */
[----:B------:R-:W-:-:S08]  /*1c50*/  DFMA R12, R16, R16, R12 ;  /* 0x00000010100c722b */ /* 0x000fd0000000000c */
[----:B------:R-:W-:-:S08]  /*1c60*/  DADD R16, R14, R12 ;  /* 0x000000000e107229 */ /* 0x000fd0000000000c */
[----:B------:R-:W-:-:S08]  /*1c70*/  DADD R14, R14, -R16 ;  /* 0x000000000e0e7229 */ /* 0x000fd00000000810 */
[----:B------:R-:W-:-:S08]  /*1c80*/  DADD R14, R12, R14 ;  /* 0x000000000c0e7229 */ /* 0x000fd0000000000e */
[----:B------:R-:W-:-:S08]  /*1c90*/  DFMA R14, R6, R6, R14 ;  /* 0x00000006060e722b */ /* 0x000fd0000000000e */
[----:B------:R-:W-:-:S08]  /*1ca0*/  DADD R6, R16, R14 ;  /* 0x0000000010067229 */ /* 0x000fd0000000000e */
[----:B------:R-:W-:-:S08]  /*1cb0*/  DADD R12, -R16, R6 ;  /* 0x00000000100c7229 */ /* 0x000fd00000000106 */
[----:B------:R-:W-:Y:S01]  /*1cc0*/  DADD R12, -R14, R12 ;  /* 0x000000000e0c7229 */ /* 0x000fe2000000010c */
[----:B------:R-:W-:Y:S10]  /*1cd0*/  BRA.U UP0, `(.L_x_81) ;  /* 0xfffffff900b47547 */ /* 0x000ff4000b83ffff */
.L_x_80:
        /* <DEDUP_REMOVED lines=23> */
[----:B--2---:R-:W0:Y:S02]  /*1e50*/  I2F.F64.U32 R10, R20 ;  /* 0x00000014000a7312 */ /* 0x004e240000201800 */
[----:B0-----:R-:W-:-:S06]  /*1e60*/  DADD R10, R10, -R2 ;  /* 0x000000000a0a7229 */ /* 0x001fcc0000000802 */
[----:B---3--:R-:W0:Y:S02]  /*1e70*/  I2F.F64.U32 R14, R21 ;  /* 0x00000015000e7312 */ /* 0x008e240000201800 */
[----:B------:R-:W-:-:S08]  /*1e80*/  DFMA R12, R10, R10, -R12 ;  /* 0x0000000a0a0c722b */ /* 0x000fd0000000080c */
[----:B------:R-:W-:Y:S02]  /*1e90*/  DADD R10, R6, R12 ;  /* 0x00000000060a7229 */ /* 0x000fe4000000000c */
[----:B0-----:R-:W-:-:S06]  /*1ea0*/  DADD R14, R14, -R2 ;  /* 0x000000000e0e7229 */ /* 0x001fcc0000000802 */
[----:B------:R-:W-:-:S08]  /*1eb0*/  DADD R6, R6, -R10 ;  /* 0x0000000006067229 */ /* 0x000fd0000000080a */
[----:B------:R-:W-:-:S08]  /*1ec0*/  DADD R6, R12, R6 ;  /* 0x000000000c067229 */ /* 0x000fd00000000006 */
[----:B------:R-:W-:Y:S01]  /*1ed0*/  DFMA R6, R14, R14, R6 ;  /* 0x0000000e0e06722b */ /* 0x000fe20000000006 */
[----:B----4-:R-:W0:Y:S07]  /*1ee0*/  I2F.F64.U32 R14, R9 ;  /* 0x00000009000e7312 */ /* 0x010e2e0000201800 */
[----:B------:R-:W-:-:S08]  /*1ef0*/  DADD R12, R10, R6 ;  /* 0x000000000a0c7229 */ /* 0x000fd00000000006 */
[----:B------:R-:W-:Y:S02]  /*1f00*/  DADD R10, R10, -R12 ;  /* 0x000000000a0a7229 */ /* 0x000fe4000000080c */
[----:B0-----:R-:W-:-:S06]  /*1f10*/  DADD R14, R14, -R2 ;  /* 0x000000000e0e7229 */ /* 0x001fcc0000000802 */
[----:B------:R-:W-:Y:S01]  /*1f20*/  DADD R10, R6, R10 ;  /* 0x00000000060a7229 */ /* 0x000fe2000000000a */
[----:B-----5:R-:W0:Y:S07]  /*1f30*/  I2F.F64.U32 R6, R8 ;  /* 0x0000000800067312 */ /* 0x020e2e0000201800 */
[----:B------:R-:W-:-:S08]  /*1f40*/  DFMA R10, R14, R14, R10 ;  /* 0x0000000e0e0a722b */ /* 0x000fd0000000000a */
[----:B------:R-:W-:Y:S02]  /*1f50*/  DADD R14, R12, R10 ;  /* 0x000000000c0e7229 */ /* 0x000fe4000000000a */
[----:B0-----:R-:W-:-:S06]  /*1f60*/  DADD R6, R6, -R2 ;  /* 0x0000000006067229 */ /* 0x001fcc0000000802 */
[----:B------:R-:W-:-:S08]  /*1f70*/  DADD R12, R12, -R14 ;  /* 0x000000000c0c7229 */ /* 0x000fd0000000080e */
[----:B------:R-:W-:-:S08]  /*1f80*/  DADD R12, R10, R12 ;  /* 0x000000000a0c7229 */ /* 0x000fd0000000000c */
[----:B------:R-:W-:-:S08]  /*1f90*/  DFMA R12, R6, R6, R12 ;  /* 0x00000006060c722b */ /* 0x000fd0000000000c */
[----:B------:R-:W-:-:S08]  /*1fa0*/  DADD R6, R14, R12 ;  /* 0x000000000e067229 */ /* 0x000fd0000000000c */
[----:B------:R-:W-:-:S08]  /*1fb0*/  DADD R14, -R14, R6 ;  /* 0x000000000e0e7229 */ /* 0x000fd00000000106 */
[----:B------:R-:W-:-:S11]  /*1fc0*/  DADD R12, -R12, R14 ;  /* 0x000000000c0c7229 */ /* 0x000fd6000000010e */
.L_x_82:
[----:B------:R-:W-:Y:S05]  /*1fd0*/  BRA.U !UP1, `(.L_x_79) ;  /* 0x0000000109907547 */ /* 0x000fea000b800000 */
[----:B------:R-:W-:Y:S02]  /*1fe0*/  UISETP.NE.AND UP0, UPT, UR10, 0x1, UPT ;  /* 0x000000010a00788c */ /* 0x000fe4000bf05270 */
[----:B------:R-:W-:-:S04]  /*1ff0*/  ULOP3.LUT UR5, UR6, 0x1, URZ, 0xc0, !UPT ;  /* 0x0000000106057892 */ /* 0x000fc8000f8ec0ff */
[----:B------:R-:W-:-:S03]  /*2000*/  UISETP.NE.U32.AND UP1, UPT, UR5, 0x1, UPT ;  /* 0x000000010500788c */ /* 0x000fc6000bf25070 */
        /* <DEDUP_REMOVED lines=23> */
.L_x_83:
[----:B------:R-:W-:Y:S05]  /*2180*/  BRA.U UP1, `(.L_x_79) ;  /* 0x0000000101247547 */ /* 0x000fea000b800000 */
[----:B------:R-:W0:Y:S02]  /*2190*/  LDC R8, c[0x0][0x390] ;  /* 0x0000e400ff087b82 */ /* 0x000e240000000800 */
[----:B0-----:R-:W-:-:S05]  /*21a0*/  IMAD R9, R8, UR4, RZ ;  /* 0x0000000408097c24 */ /* 0x001fca000f8e02ff */
[----:B------:R-:W-:-:S05]  /*21b0*/  IADD3 R8, P0, PT, R9, R4, RZ ;  /* 0x0000000409087210 */ /* 0x000fca0007f1e0ff */
[----:B------:R-:W-:-:S05]  /*21c0*/  IMAD.X R9, RZ, RZ, R5, P0 ;  /* 0x000000ffff097224 */ /* 0x000fca00000e0605 */
[----:B------:R-:W2:Y:S02]  /*21d0*/  LDG.E R8, desc[UR8][R8.64] ;  /* 0x0000000808087981 */ /* 0x000ea4000c1e1900 */
[----:B--2---:R-:W0:Y:S02]  /*21e0*/  I2F.F64.U32 R4, R8 ;  /* 0x0000000800047312 */ /* 0x004e240000201800 */
[----:B0-----:R-:W-:-:S08]  /*21f0*/  DADD R4, R4, -R2 ;  /* 0x0000000004047229 */ /* 0x001fd00000000802 */
[----:B------:R-:W-:-:S08]  /*2200*/  DFMA R4, R4, R4, -R12 ;  /* 0x000000040404722b */ /* 0x000fd0000000080c */
[----:B------:R-:W-:-:S11]  /*2210*/  DADD R6, R6, R4 ;  /* 0x0000000006067229 */ /* 0x000fd60000000004 */
.L_x_79:
[----:B------:R-:W0:Y:S01]  /*2220*/  LDCU UR4, c[0x0][0x384] ;  /* 0x00007080ff0477ac */ /* 0x000e220008000800 */
[----:B------:R-:W-:Y:S01]  /*2230*/  IMAD.MOV.U32 R4, RZ, RZ, 0x1 ;  /* 0x00000001ff047424 */ /* 0x000fe200078e00ff */
[----:B------:R-:W-:Y:S01]  /*2240*/  FSETP.GEU.AND P1, PT, |R7|, 6.5827683646048100446e-37, PT ;  /* 0x036000000700780b */ /* 0x000fe20003f2e200 */
[----:B------:R-:W-:Y:S01]  /*2250*/  BSSY.RECONVERGENT B0, `(.L_x_84) ;  /* 0x0000015000007945 */ /* 0x000fe20003800200 */
[----:B0-----:R-:W-:-:S09]  /*2260*/  UIADD3 UR4, UPT, UPT, UR4, -0x1, URZ ;  /* 0xffffffff04047890 */ /* 0x001fd2000fffe0ff */
[----:B------:R-:W0:Y:S08]  /*2270*/  I2F.F64.U32 R8, UR4 ;  /* 0x0000000400087d12 */ /* 0x000e300008201800 */
        /* <DEDUP_REMOVED lines=18> */
.L_x_85:
[----:B------:R-:W-:Y:S05]  /*23a0*/  BSYNC.RECONVERGENT B0 ;  /* 0x0000000000007941 */ /* 0x000fea0003800200 */
.L_x_84:
[----:B------:R-:W0:Y:S02]  /*23b0*/  LDC.64 R6, c[0x0][0x398] ;  /* 0x0000e600ff067b82 */ /* 0x000e240000000a00 */
[----:B0-----:R-:W-:-:S05]  /*23c0*/  IMAD.WIDE.U32 R6, R0, 0x10, R6 ;  /* 0x0000001000067825 */ /* 0x001fca00078e0006 */
[----:B------:R-:W-:Y:S04]  /*23d0*/  STG.E.64 desc[UR8][R6.64], R2 ;  /* 0x0000000206007986 */ /* 0x000fe8000c101b08 */
[----:B------:R-:W-:Y:S01]  /*23e0*/  STG.E.64 desc[UR8][R6.64+0x8], R4 ;  /* 0x0000080406007986 */ /* 0x000fe2000c101b08 */
[----:B------:R-:W-:Y:S05]  /*23f0*/  EXIT ;  /* 0x000000000000794d */ /* 0x000fea0003800000 */
        .weak           $__internal_0_$__cuda_sm20_div_rn_f64_full
        .type           $__internal_0_$__cuda_sm20_div_rn_f64_full,@function
        .size           $__internal_0_$__cuda_sm20_div_rn_f64_full,(.L_x_114 - $__internal_0_$__cuda_sm20_div_rn_f64_full)
$__internal_0_$__cuda_sm20_div_rn_f64_full:
[C---:B------:R-:W-:Y:S01]  /*2400*/  FSETP.GEU.AND P0, PT, |R11|.reuse, 1.469367938527859385e-39, PT ;  /* 0x001000000b00780b */ /* 0x040fe20003f0e200 */
[----:B------:R-:W-:Y:S01]  /*2410*/  IMAD.MOV.U32 R13, RZ, RZ, R7 ;  /* 0x000000ffff0d7224 */ /* 0x000fe200078e0007 */
[C---:B------:R-:W-:Y:S01]  /*2420*/  LOP3.LUT R8, R11.reuse, 0x800fffff, RZ, 0xc0, !PT ;  /* 0x800fffff0b087812 */ /* 0x040fe200078ec0ff */
[----:B------:R-:W-:Y:S01]  /*2430*/  IMAD.MOV.U32 R18, RZ, RZ, 0x1 ;  /* 0x00000001ff127424 */ /* 0x000fe200078e00ff */
[----:B------:R-:W-:Y:S01]  /*2440*/  LOP3.LUT R17, R11, 0x7ff00000, RZ, 0xc0, !PT ;  /* 0x7ff000000b117812 */ /* 0x000fe200078ec0ff */
[----:B------:R-:W-:Y:S01]  /*2450*/  IMAD.MOV.U32 R12, RZ, RZ, R6 ;  /* 0x000000ffff0c7224 */ /* 0x000fe200078e0006 */
[----:B------:R-:W-:Y:S01]  /*2460*/  LOP3.LUT R9, R8, 0x3ff00000, RZ, 0xfc, !PT ;  /* 0x3ff0000008097812 */ /* 0x000fe200078efcff */
[----:B------:R-:W-:Y:S01]  /*2470*/  IMAD.MOV.U32 R8, RZ, RZ, R10 ;  /* 0x000000ffff087224 */ /* 0x000fe200078e000a */
[C---:B------:R-:W-:Y:S01]  /*2480*/  FSETP.GEU.AND P2, PT, |R13|.reuse, 1.469367938527859385e-39, PT ;  /* 0x001000000d00780b */ /* 0x040fe20003f4e200 */
[----:B------:R-:W-:Y:S01]  /*2490*/  IMAD.MOV.U32 R25, RZ, RZ, R17 ;  /* 0x000000ffff197224 */ /* 0x000fe200078e0011 */
[----:B------:R-:W-:Y:S01]  /*24a0*/  LOP3.LUT R16, R13, 0x7ff00000, RZ, 0xc0, !PT ;  /* 0x7ff000000d107812 */ /* 0x000fe200078ec0ff */
[----:B------:R-:W-:Y:S02]  /*24b0*/  BSSY.RECONVERGENT B1, `(.L_x_86) ;  /* 0x000004f000017945 */ /* 0x000fe40003800200 */
[----:B------:R-:W-:Y:S01]  /*24c0*/  @!P0 DMUL R8, R10, 8.98846567431157953865e+307 ;  /* 0x7fe000000a088828 */ /* 0x000fe20000000000 */
[----:B------:R-:W-:Y:S01]  /*24d0*/  ISETP.GE.U32.AND P1, PT, R16, R17, PT ;  /* 0x000000111000720c */ /* 0x000fe20003f26070 */
[----:B------:R-:W-:-:S04]  /*24e0*/  IMAD.MOV.U32 R24, RZ, RZ, R16 ;  /* 0x000000ffff187224 */ /* 0x000fc800078e0010 */
[----:B------:R-:W0:Y:S02]  /*24f0*/  MUFU.RCP64H R19, R9 ;  /* 0x0000000900137308 */ /* 0x000e240000001800 */
[----:B------:R-:W-:Y:S02]  /*2500*/  @!P2 LOP3.LUT R15, R11, 0x7ff00000, RZ, 0xc0, !PT ;  /* 0x7ff000000b0fa812 */ /* 0x000fe400078ec0ff */
[----:B------:R-:W-:Y:S02]  /*2510*/  @!P0 LOP3.LUT R25, R9, 0x7ff00000, RZ, 0xc0, !PT ;  /* 0x7ff0000009198812 */ /* 0x000fe400078ec0ff */
[----:B------:R-:W-:Y:S01]  /*2520*/  @!P2 ISETP.GE.U32.AND P3, PT, R16, R15, PT ;  /* 0x0000000f1000a20c */ /* 0x000fe20003f66070 */
[----:B------:R-:W-:Y:S02]  /*2530*/  IMAD.MOV.U32 R15, RZ, RZ, 0x1ca00000 ;  /* 0x1ca00000ff0f7424 */ /* 0x000fe400078e00ff */
[----:B------:R-:W-:-:S03]  /*2540*/  VIADD R26, R25, 0xffffffff ;  /* 0xffffffff191a7836 */ /* 0x000fc60000000000 */
[----:B------:R-:W-:-:S04]  /*2550*/  @!P2 SEL R21, R15, 0x63400000, !P3 ;  /* 0x634000000f15a807 */ /* 0x000fc80005800000 */
[----:B------:R-:W-:Y:S01]  /*2560*/  @!P2 LOP3.LUT R22, R21, 0x80000000, R13, 0xf8, !PT ;  /* 0x800000001516a812 */ /* 0x000fe200078ef80d */
[----:B0-----:R-:W-:-:S03]  /*2570*/  DFMA R6, R18, -R8, 1 ;  /* 0x3ff000001206742b */ /* 0x001fc60000000808 */
[----:B------:R-:W-:Y:S01]  /*2580*/  @!P2 LOP3.LUT R23, R22, 0x100000, RZ, 0xfc, !PT ;  /* 0x001000001617a812 */ /* 0x000fe200078efcff */
[----:B------:R-:W-:-:S04]  /*2590*/  @!P2 IMAD.MOV.U32 R22, RZ, RZ, RZ ;  /* 0x000000ffff16a224 */ /* 0x000fc800078e00ff */
[----:B------:R-:W-:-:S08]  /*25a0*/  DFMA R6, R6, R6, R6 ;  /* 0x000000060606722b */ /* 0x000fd00000000006 */
[----:B------:R-:W-:Y:S01]  /*25b0*/  DFMA R18, R18, R6, R18 ;  /* 0x000000061212722b */ /* 0x000fe20000000012 */
[----:B------:R-:W-:Y:S01]  /*25c0*/  SEL R7, R15, 0x63400000, !P1 ;  /* 0x634000000f077807 */ /* 0x000fe20004800000 */
[----:B------:R-:W-:-:S03]  /*25d0*/  IMAD.MOV.U32 R6, RZ, RZ, R12 ;  /* 0x000000ffff067224 */ /* 0x000fc600078e000c */
[----:B------:R-:W-:-:S03]  /*25e0*/  LOP3.LUT R7, R7, 0x800fffff, R13, 0xf8, !PT ;  /* 0x800fffff07077812 */ /* 0x000fc600078ef80d */
[----:B------:R-:W-:-:S03]  /*25f0*/  DFMA R20, R18, -R8, 1 ;  /* 0x3ff000001214742b */ /* 0x000fc60000000808 */
[----:B------:R-:W-:-:S05]  /*2600*/  @!P2 DFMA R6, R6, 2, -R22 ;  /* 0x400000000606a82b */ /* 0x000fca0000000816 */
[----:B------:R-:W-:-:S05]  /*2610*/  DFMA R18, R18, R20, R18 ;  /* 0x000000141212722b */ /* 0x000fca0000000012 */
[----:B------:R-:W-:-:S03]  /*2620*/  @!P2 LOP3.LUT R24, R7, 0x7ff00000, RZ, 0xc0, !PT ;  /* 0x7ff000000718a812 */ /* 0x000fc600078ec0ff */
[----:B------:R-:W-:Y:S02]  /*2630*/  DMUL R20, R18, R6 ;  /* 0x0000000612147228 */ /* 0x000fe40000000000 */
[----:B------:R-:W-:-:S05]  /*2640*/  VIADD R17, R24, 0xffffffff ;  /* 0xffffffff18117836 */ /* 0x000fca0000000000 */
[----:B------:R-:W-:Y:S01]  /*2650*/  ISETP.GT.U32.AND P0, PT, R17, 0x7feffffe, PT ;  /* 0x7feffffe1100780c */ /* 0x000fe20003f04070 */
[----:B------:R-:W-:-:S03]  /*2660*/  DFMA R22, R20, -R8, R6 ;  /* 0x800000081416722b */ /* 0x000fc60000000006 */
[----:B------:R-:W-:-:S05]  /*2670*/  ISETP.GT.U32.OR P0, PT, R26, 0x7feffffe, P0 ;  /* 0x7feffffe1a00780c */ /* 0x000fca0000704470 */
[----:B------:R-:W-:-:S08]  /*2680*/  DFMA R18, R18, R22, R20 ;  /* 0x000000161212722b */ /* 0x000fd00000000014 */
[----:B------:R-:W-:Y:S05]  /*2690*/  @P0 BRA `(.L_x_87) ;  /* 0x00000000006c0947 */ /* 0x000fea0003800000 */
[----:B------:R-:W-:Y:S01]  /*26a0*/  LOP3.LUT R13, R11, 0x7ff00000, RZ, 0xc0, !PT ;  /* 0x7ff000000b0d7812 */ /* 0x000fe200078ec0ff */
[----:B------:R-:W-:-:S03]  /*26b0*/  IMAD.MOV.U32 R20, RZ, RZ, RZ ;  /* 0x000000ffff147224 */ /* 0x000fc600078e00ff */
[CC--:B------:R-:W-:Y:S02]  /*26c0*/  VIADDMNMX R12, R16.reuse, -R13.reuse, 0xb9600000, !PT ;  /* 0xb9600000100c7446 */ /* 0x0c0fe4000780090d */
[----:B------:R-:W-:Y:S02]  /*26d0*/  ISETP.GE.U32.AND P0, PT, R16, R13, PT ;  /* 0x0000000d1000720c */ /* 0x000fe40003f06070 */
[----:B------:R-:W-:Y:S02]  /*26e0*/  VIMNMX R12, PT, PT, R12, 0x46a00000, PT ;  /* 0x46a000000c0c7848 */ /* 0x000fe40003fe0100 */
[----:B------:R-:W-:-:S05]  /*26f0*/  SEL R15, R15, 0x63400000, !P0 ;  /* 0x634000000f0f7807 */ /* 0x000fca0004000000 */
[----:B------:R-:W-:-:S04]  /*2700*/  IMAD.IADD R12, R12, 0x1, -R15 ;  /* 0x000000010c0c7824 */ /* 0x000fc800078e0a0f */
[----:B------:R-:W-:-:S06]  /*2710*/  VIADD R21, R12, 0x7fe00000 ;  /* 0x7fe000000c157836 */ /* 0x000fcc0000000000 */
[----:B------:R-:W-:-:S10]  /*2720*/  DMUL R16, R18, R20 ;  /* 0x0000001412107228 */ /* 0x000fd40000000000 */
[----:B------:R-:W-:-:S13]  /*2730*/  FSETP.GTU.AND P0, PT, |R17|, 1.469367938527859385e-39, PT ;  /* 0x001000001100780b */ /* 0x000fda0003f0c200 */
[----:B------:R-:W-:Y:S05]  /*2740*/  @P0 BRA `(.L_x_88) ;  /* 0x0000000000940947 */ /* 0x000fea0003800000 */
[----:B------:R-:W-:Y:S01]  /*2750*/  DFMA R6, R18, -R8, R6 ;  /* 0x800000081206722b */ /* 0x000fe20000000006 */
[----:B------:R-:W-:-:S09]  /*2760*/  IMAD.MOV.U32 R20, RZ, RZ, RZ ;  /* 0x000000ffff147224 */ /* 0x000fd200078e00ff */
[C---:B------:R-:W-:Y:S02]  /*2770*/  FSETP.NEU.AND P0, PT, R7.reuse, RZ, PT ;  /* 0x000000ff0700720b */ /* 0x040fe40003f0d000 */
[----:B------:R-:W-:-:S04]  /*2780*/  LOP3.LUT R11, R7, 0x80000000, R11, 0x48, !PT ;  /* 0x80000000070b7812 */ /* 0x000fc800078e480b */
[----:B------:R-:W-:-:S07]  /*2790*/  LOP3.LUT R21, R11, R21, RZ, 0xfc, !PT ;  /* 0x000000150b157212 */ /* 0x000fce00078efcff */
[----:B------:R-:W-:Y:S05]  /*27a0*/  @!P0 BRA `(.L_x_88) ;  /* 0x00000000007c8947 */ /* 0x000fea0003800000 */
[----:B------:R-:W-:Y:S02]  /*27b0*/  IMAD.MOV R7, RZ, RZ, -R12 ;  /* 0x000000ffff077224 */ /* 0x000fe400078e0a0c */
[----:B------:R-:W-:-:S06]  /*27c0*/  IMAD.MOV.U32 R6, RZ, RZ, RZ ;  /* 0x000000ffff067224 */ /* 0x000fcc00078e00ff */
[----:B------:R-:W-:Y:S02]  /*27d0*/  DFMA R6, R16, -R6, R18 ;  /* 0x800000061006722b */ /* 0x000fe40000000012 */
[----:B------:R-:W-:-:S04]  /*27e0*/  DMUL.RP R18, R18, R20 ;  /* 0x0000001412127228 */ /* 0x000fc80000008000 */
[----:B------:R-:W-:-:S04]  /*27f0*/  IADD3 R6, PT, PT, -R12, -0x43300000, RZ ;  /* 0xbcd000000c067810 */ /* 0x000fc80007ffe1ff */
[----:B------:R-:W-:Y:S02]  /*2800*/  FSETP.NEU.AND P0, PT, |R7|, R6, PT ;  /* 0x000000060700720b */ /* 0x000fe40003f0d200 */
[----:B------:R-:W-:Y:S02]  /*2810*/  LOP3.LUT R11, R19, R11, RZ, 0x3c, !PT ;  /* 0x0000000b130b7212 */ /* 0x000fe400078e3cff */
[----:B------:R-:W-:Y:S02]  /*2820*/  FSEL R16, R18, R16, !P0 ;  /* 0x0000001012107208 */ /* 0x000fe40004000000 */
[----:B------:R-:W-:Y:S01]  /*2830*/  FSEL R17, R11, R17, !P0 ;  /* 0x000000110b117208 */ /* 0x000fe20004000000 */
[----:B------:R-:W-:Y:S06]  /*2840*/  BRA `(.L_x_88) ;  /* 0x0000000000547947 */ /* 0x000fec0003800000 */
.L_x_87:
[----:B------:R-:W-:-:S14]  /*2850*/  DSETP.NAN.AND P0, PT, R12, R12, PT ;  /* 0x0000000c0c00722a */ /* 0x000fdc0003f08000 */
[----:B------:R-:W-:Y:S05]  /*2860*/  @P0 BRA `(.L_x_89) ;  /* 0x0000000000440947 */ /* 0x000fea0003800000 */
[----:B------:R-:W-:-:S14]  /*2870*/  DSETP.NAN.AND P0, PT, R10, R10, PT ;  /* 0x0000000a0a00722a */ /* 0x000fdc0003f08000 */
[----:B------:R-:W-:Y:S05]  /*2880*/  @P0 BRA `(.L_x_90) ;  /* 0x0000000000300947 */ /* 0x000fea0003800000 */
[----:B------:R-:W-:Y:S01]  /*2890*/  ISETP.NE.AND P0, PT, R24, R25, PT ;  /* 0x000000191800720c */ /* 0x000fe20003f05270 */
[----:B------:R-:W-:Y:S02]  /*28a0*/  IMAD.MOV.U32 R16, RZ, RZ, 0x0 ;  /* 0x00000000ff107424 */ /* 0x000fe400078e00ff */
[----:B------:R-:W-:-:S10]  /*28b0*/  IMAD.MOV.U32 R17, RZ, RZ, -0x80000 ;  /* 0xfff80000ff117424 */ /* 0x000fd400078e00ff */
[----:B------:R-:W-:Y:S05]  /*28c0*/  @!P0 BRA `(.L_x_88) ;  /* 0x0000000000348947 */ /* 0x000fea0003800000 */
[----:B------:R-:W-:Y:S02]  /*28d0*/  ISETP.NE.AND P0, PT, R24, 0x7ff00000, PT ;  /* 0x7ff000001800780c */ /* 0x000fe40003f05270 */
[----:B------:R-:W-:Y:S02]  /*28e0*/  LOP3.LUT R17, R13, 0x80000000, R11, 0x48, !PT ;  /* 0x800000000d117812 */ /* 0x000fe400078e480b */
[----:B------:R-:W-:-:S13]  /*28f0*/  ISETP.EQ.OR P0, PT, R25, RZ, !P0 ;  /* 0x000000ff1900720c */ /* 0x000fda0004702670 */
[----:B------:R-:W-:Y:S01]  /*2900*/  @P0 LOP3.LUT R6, R17, 0x7ff00000, RZ, 0xfc, !PT ;  /* 0x7ff0000011060812 */ /* 0x000fe200078efcff */
[----:B------:R-:W-:Y:S02]  /*2910*/  @!P0 IMAD.MOV.U32 R16, RZ, RZ, RZ ;  /* 0x000000ffff108224 */ /* 0x000fe400078e00ff */
[----:B------:R-:W-:Y:S02]  /*2920*/  @P0 IMAD.MOV.U32 R16, RZ, RZ, RZ ;  /* 0x000000ffff100224 */ /* 0x000fe400078e00ff */
[----:B------:R-:W-:Y:S01]  /*2930*/  @P0 IMAD.MOV.U32 R17, RZ, RZ, R6 ;  /* 0x000000ffff110224 */ /* 0x000fe200078e0006 */
[----:B------:R-:W-:Y:S06]  /*2940*/  BRA `(.L_x_88) ;  /* 0x0000000000147947 */ /* 0x000fec0003800000 */
.L_x_90:
[----:B------:R-:W-:Y:S01]  /*2950*/  LOP3.LUT R17, R11, 0x80000, RZ, 0xfc, !PT ;  /* 0x000800000b117812 */ /* 0x000fe200078efcff */
[----:B------:R-:W-:Y:S01]  /*2960*/  IMAD.MOV.U32 R16, RZ, RZ, R10 ;  /* 0x000000ffff107224 */ /* 0x000fe200078e000a */
[----:B------:R-:W-:Y:S06]  /*2970*/  BRA `(.L_x_88) ;  /* 0x0000000000087947 */ /* 0x000fec0003800000 */
.L_x_89:
[----:B------:R-:W-:Y:S01]  /*2980*/  LOP3.LUT R17, R13, 0x80000, RZ, 0xfc, !PT ;  /* 0x000800000d117812 */ /* 0x000fe200078efcff */
[----:B------:R-:W-:-:S07]  /*2990*/  IMAD.MOV.U32 R16, RZ, RZ, R12 ;  /* 0x000000ffff107224 */ /* 0x000fce00078e000c */
.L_x_88:
[----:B------:R-:W-:Y:S05]  /*29a0*/  BSYNC.RECONVERGENT B1 ;  /* 0x0000000000017941 */ /* 0x000fea0003800200 */
.L_x_86:
[----:B------:R-:W-:-:S04]  /*29b0*/  IMAD.MOV.U32 R15, RZ, RZ, 0x0 ;  /* 0x00000000ff0f7424 */ /* 0x000fc800078e00ff */
[----:B------:R-:W-:Y:S05]  /*29c0*/  RET.REL.NODEC R14 `(_Z13compute_statsjjPKjjP10GuessStats) ;  /* 0xffffffd40e8c7950 */ /* 0x000fea0003c3ffff */
.L_x_91:
        /* <DEDUP_REMOVED lines=11> */
.L_x_114:


//--------------------- .nv.shared._Z24set_filter_table_entriesPKhjjS0_jjS0_jS0_jPjj --------------------------
	.section	.nv.shared._Z24set_filter_table_entriesPKhjjS0_jjS0_jS0_jPjj,"aw",@nobits
	.sectionflags	@""
.nv.shared._Z24set_filter_table_entriesPKhjjS0_jjS0_jS0_jPjj:
	.zero		1292


//--------------------- .nv.shared.reserved.0     --------------------------
	.section	.nv.shared.reserved.0,"aw",@nobits
	.weak		__nv_reservedSMEM_offset_0_alias
	.size		__nv_reservedSMEM_offset_0_alias, 0, 64
	.other		__nv_reservedSMEM_offset_0_alias,@"STO_CUDA_RESERVED_SHARED STV_DEFAULT"
__nv_reservedSMEM_offset_0_alias:
	.zero		0
	.zero		64


//--------------------- .nv.constant0._Z24set_filter_table_entriesPKhjjS0_jjS0_jS0_jPjj --------------------------
	.section	.nv.constant0._Z24set_filter_table_entriesPKhjjS0_jjS0_jS0_jPjj,"a",@progbits
	.sectionflags	@""
	.align	4
.nv.constant0._Z24set_filter_table_entriesPKhjjS0_jjS0_jS0_jPjj:
	.zero		972


//--------------------- .nv.constant0._Z14filter_answers4Word6ResultPKhjjS2_jPb --------------------------
	.section	.nv.constant0._Z14filter_answers4Word6ResultPKhjjS2_jPb,"a",@progbits
	.sectionflags	@""
	.align	4
.nv.constant0._Z14filter_answers4Word6ResultPKhjjS2_jPb:
	.zero		968


//--------------------- .nv.constant0._Z13compute_statsjjPKjjP10GuessStats --------------------------
	.section	.nv.constant0._Z13compute_statsjjPKjjP10GuessStats,"a",@progbits
	.sectionflags	@""
	.align	4
.nv.constant0._Z13compute_statsjjPKjjP10GuessStats:
	.zero		928


//--------------------- SYMBOLS --------------------------

	.type		.nv.reservedSmem.offset0,@object
	.size		.nv.reservedSmem.offset0,0x4
	.type		.nv.reservedSmem.cap,@object
	.size		.nv.reservedSmem.cap,0x4
